//
// Generated by NVIDIA NVVM Compiler
//
// Compiler Build ID: CL-36424714
// Cuda compilation tools, release 13.0, V13.0.88
// Based on NVVM 20.0.0
//

.version 9.0
.target sm_100
.address_size 64

	// .globl	_Z8y_updateILj384ELj16EEvmP6float4S1_ffPfS2_
.extern .shared .align 16 .b8 shmem[];

.visible .entry _Z8y_updateILj384ELj16EEvmP6float4S1_ffPfS2_(
	.param .u64 _Z8y_updateILj384ELj16EEvmP6float4S1_ffPfS2__param_0,
	.param .u64 .ptr .align 1 _Z8y_updateILj384ELj16EEvmP6float4S1_ffPfS2__param_1,
	.param .u64 .ptr .align 1 _Z8y_updateILj384ELj16EEvmP6float4S1_ffPfS2__param_2,
	.param .f32 _Z8y_updateILj384ELj16EEvmP6float4S1_ffPfS2__param_3,
	.param .f32 _Z8y_updateILj384ELj16EEvmP6float4S1_ffPfS2__param_4,
	.param .u64 .ptr .align 1 _Z8y_updateILj384ELj16EEvmP6float4S1_ffPfS2__param_5,
	.param .u64 .ptr .align 1 _Z8y_updateILj384ELj16EEvmP6float4S1_ffPfS2__param_6
)
{
	.reg .pred 	%p<85>;
	.reg .b32 	%r<42>;
	.reg .b32 	%f<668>;
	.reg .b64 	%rd<76>;

	ld.param.u64 	%rd22, [_Z8y_updateILj384ELj16EEvmP6float4S1_ffPfS2__param_0];
	ld.param.u64 	%rd23, [_Z8y_updateILj384ELj16EEvmP6float4S1_ffPfS2__param_1];
	ld.param.u64 	%rd24, [_Z8y_updateILj384ELj16EEvmP6float4S1_ffPfS2__param_2];
	ld.param.f32 	%f35, [_Z8y_updateILj384ELj16EEvmP6float4S1_ffPfS2__param_3];
	ld.param.f32 	%f36, [_Z8y_updateILj384ELj16EEvmP6float4S1_ffPfS2__param_4];
	ld.param.u64 	%rd21, [_Z8y_updateILj384ELj16EEvmP6float4S1_ffPfS2__param_6];
	cvta.to.global.u64 	%rd1, %rd24;
	cvta.to.global.u64 	%rd2, %rd23;
	mov.u32 	%r1, %tid.x;
	mov.u32 	%r2, %ctaid.x;
	mov.u32 	%r3, %ntid.x;
	mov.u32 	%r4, %nctaid.x;
	shr.u64 	%rd3, %rd22, 2;
	mad.lo.s32 	%r22, %r2, %r3, %r1;
	cvt.s64.s32 	%rd4, %r22;
	setp.le.u64 	%p1, %rd3, %rd4;
	mov.f32 	%f666, 0f00000000;
	mov.f32 	%f667, %f666;
	@%p1 bra 	$L__BB0_17;
	shl.b64 	%rd25, %rd4, 4;
	add.s64 	%rd26, %rd2, %rd25;
	ld.global.v4.f32 	{%f38, %f39, %f40, %f41}, [%rd26];
	add.s64 	%rd27, %rd1, %rd25;
	ld.global.v4.f32 	{%f42, %f43, %f44, %f45}, [%rd27];
	sub.f32 	%f46, %f38, %f35;
	setp.gt.f32 	%p2, %f46, 0f00000000;
	selp.f32 	%f47, 0f3F800000, 0f00000000, %p2;
	mul.f32 	%f48, %f46, %f47;
	sub.f32 	%f49, %f39, %f35;
	setp.gt.f32 	%p3, %f49, 0f00000000;
	selp.f32 	%f50, 0f3F800000, 0f00000000, %p3;
	mul.f32 	%f51, %f49, %f50;
	sub.f32 	%f52, %f40, %f35;
	setp.gt.f32 	%p4, %f52, 0f00000000;
	selp.f32 	%f53, 0f3F800000, 0f00000000, %p4;
	mul.f32 	%f54, %f52, %f53;
	sub.f32 	%f55, %f41, %f35;
	setp.gt.f32 	%p5, %f55, 0f00000000;
	selp.f32 	%f56, 0f3F800000, 0f00000000, %p5;
	mul.f32 	%f57, %f55, %f56;
	st.global.v4.f32 	[%rd27], {%f48, %f51, %f54, %f57};
	sub.f32 	%f58, %f48, %f42;
	sub.f32 	%f59, %f51, %f43;
	sub.f32 	%f60, %f54, %f44;
	sub.f32 	%f61, %f57, %f45;
	mul.f32 	%f62, %f43, %f43;
	fma.rn.f32 	%f63, %f42, %f42, %f62;
	fma.rn.f32 	%f64, %f44, %f44, %f63;
	fma.rn.f32 	%f65, %f45, %f45, %f64;
	add.f32 	%f667, %f65, 0f00000000;
	mul.f32 	%f66, %f59, %f59;
	fma.rn.f32 	%f67, %f58, %f58, %f66;
	fma.rn.f32 	%f68, %f60, %f60, %f67;
	fma.rn.f32 	%f69, %f61, %f61, %f68;
	add.f32 	%f666, %f69, 0f00000000;
	fma.rn.f32 	%f70, %f36, %f58, %f48;
	fma.rn.f32 	%f71, %f36, %f59, %f51;
	fma.rn.f32 	%f72, %f36, %f60, %f54;
	fma.rn.f32 	%f73, %f36, %f61, %f57;
	st.global.v4.f32 	[%rd26], {%f70, %f71, %f72, %f73};
	add.s32 	%r5, %r4, %r2;
	mad.lo.s32 	%r23, %r5, %r3, %r1;
	cvt.s64.s32 	%rd5, %r23;
	setp.le.u64 	%p6, %rd3, %rd5;
	@%p6 bra 	$L__BB0_17;
	shl.b64 	%rd28, %rd5, 4;
	add.s64 	%rd29, %rd2, %rd28;
	ld.global.v4.f32 	{%f74, %f75, %f76, %f77}, [%rd29];
	add.s64 	%rd30, %rd1, %rd28;
	ld.global.v4.f32 	{%f78, %f79, %f80, %f81}, [%rd30];
	sub.f32 	%f82, %f74, %f35;
	setp.gt.f32 	%p7, %f82, 0f00000000;
	selp.f32 	%f83, 0f3F800000, 0f00000000, %p7;
	mul.f32 	%f84, %f82, %f83;
	sub.f32 	%f85, %f75, %f35;
	setp.gt.f32 	%p8, %f85, 0f00000000;
	selp.f32 	%f86, 0f3F800000, 0f00000000, %p8;
	mul.f32 	%f87, %f85, %f86;
	sub.f32 	%f88, %f76, %f35;
	setp.gt.f32 	%p9, %f88, 0f00000000;
	selp.f32 	%f89, 0f3F800000, 0f00000000, %p9;
	mul.f32 	%f90, %f88, %f89;
	sub.f32 	%f91, %f77, %f35;
	setp.gt.f32 	%p10, %f91, 0f00000000;
	selp.f32 	%f92, 0f3F800000, 0f00000000, %p10;
	mul.f32 	%f93, %f91, %f92;
	st.global.v4.f32 	[%rd30], {%f84, %f87, %f90, %f93};
	sub.f32 	%f94, %f84, %f78;
	sub.f32 	%f95, %f87, %f79;
	sub.f32 	%f96, %f90, %f80;
	sub.f32 	%f97, %f93, %f81;
	mul.f32 	%f98, %f79, %f79;
	fma.rn.f32 	%f99, %f78, %f78, %f98;
	fma.rn.f32 	%f100, %f80, %f80, %f99;
	fma.rn.f32 	%f101, %f81, %f81, %f100;
	add.f32 	%f667, %f667, %f101;
	mul.f32 	%f102, %f95, %f95;
	fma.rn.f32 	%f103, %f94, %f94, %f102;
	fma.rn.f32 	%f104, %f96, %f96, %f103;
	fma.rn.f32 	%f105, %f97, %f97, %f104;
	add.f32 	%f666, %f666, %f105;
	fma.rn.f32 	%f106, %f36, %f94, %f84;
	fma.rn.f32 	%f107, %f36, %f95, %f87;
	fma.rn.f32 	%f108, %f36, %f96, %f90;
	fma.rn.f32 	%f109, %f36, %f97, %f93;
	st.global.v4.f32 	[%rd29], {%f106, %f107, %f108, %f109};
	add.s32 	%r6, %r5, %r4;
	mad.lo.s32 	%r24, %r6, %r3, %r1;
	cvt.s64.s32 	%rd6, %r24;
	setp.le.u64 	%p11, %rd3, %rd6;
	@%p11 bra 	$L__BB0_17;
	shl.b64 	%rd31, %rd6, 4;
	add.s64 	%rd32, %rd2, %rd31;
	ld.global.v4.f32 	{%f110, %f111, %f112, %f113}, [%rd32];
	add.s64 	%rd33, %rd1, %rd31;
	ld.global.v4.f32 	{%f114, %f115, %f116, %f117}, [%rd33];
	sub.f32 	%f118, %f110, %f35;
	setp.gt.f32 	%p12, %f118, 0f00000000;
	selp.f32 	%f119, 0f3F800000, 0f00000000, %p12;
	mul.f32 	%f120, %f118, %f119;
	sub.f32 	%f121, %f111, %f35;
	setp.gt.f32 	%p13, %f121, 0f00000000;
	selp.f32 	%f122, 0f3F800000, 0f00000000, %p13;
	mul.f32 	%f123, %f121, %f122;
	sub.f32 	%f124, %f112, %f35;
	setp.gt.f32 	%p14, %f124, 0f00000000;
	selp.f32 	%f125, 0f3F800000, 0f00000000, %p14;
	mul.f32 	%f126, %f124, %f125;
	sub.f32 	%f127, %f113, %f35;
	setp.gt.f32 	%p15, %f127, 0f00000000;
	selp.f32 	%f128, 0f3F800000, 0f00000000, %p15;
	mul.f32 	%f129, %f127, %f128;
	st.global.v4.f32 	[%rd33], {%f120, %f123, %f126, %f129};
	sub.f32 	%f130, %f120, %f114;
	sub.f32 	%f131, %f123, %f115;
	sub.f32 	%f132, %f126, %f116;
	sub.f32 	%f133, %f129, %f117;
	mul.f32 	%f134, %f115, %f115;
	fma.rn.f32 	%f135, %f114, %f114, %f134;
	fma.rn.f32 	%f136, %f116, %f116, %f135;
	fma.rn.f32 	%f137, %f117, %f117, %f136;
	add.f32 	%f667, %f667, %f137;
	mul.f32 	%f138, %f131, %f131;
	fma.rn.f32 	%f139, %f130, %f130, %f138;
	fma.rn.f32 	%f140, %f132, %f132, %f139;
	fma.rn.f32 	%f141, %f133, %f133, %f140;
	add.f32 	%f666, %f666, %f141;
	fma.rn.f32 	%f142, %f36, %f130, %f120;
	fma.rn.f32 	%f143, %f36, %f131, %f123;
	fma.rn.f32 	%f144, %f36, %f132, %f126;
	fma.rn.f32 	%f145, %f36, %f133, %f129;
	st.global.v4.f32 	[%rd32], {%f142, %f143, %f144, %f145};
	add.s32 	%r7, %r6, %r4;
	mad.lo.s32 	%r25, %r7, %r3, %r1;
	cvt.s64.s32 	%rd7, %r25;
	setp.le.u64 	%p16, %rd3, %rd7;
	@%p16 bra 	$L__BB0_17;
	shl.b64 	%rd34, %rd7, 4;
	add.s64 	%rd35, %rd2, %rd34;
	ld.global.v4.f32 	{%f146, %f147, %f148, %f149}, [%rd35];
	add.s64 	%rd36, %rd1, %rd34;
	ld.global.v4.f32 	{%f150, %f151, %f152, %f153}, [%rd36];
	sub.f32 	%f154, %f146, %f35;
	setp.gt.f32 	%p17, %f154, 0f00000000;
	selp.f32 	%f155, 0f3F800000, 0f00000000, %p17;
	mul.f32 	%f156, %f154, %f155;
	sub.f32 	%f157, %f147, %f35;
	setp.gt.f32 	%p18, %f157, 0f00000000;
	selp.f32 	%f158, 0f3F800000, 0f00000000, %p18;
	mul.f32 	%f159, %f157, %f158;
	sub.f32 	%f160, %f148, %f35;
	setp.gt.f32 	%p19, %f160, 0f00000000;
	selp.f32 	%f161, 0f3F800000, 0f00000000, %p19;
	mul.f32 	%f162, %f160, %f161;
	sub.f32 	%f163, %f149, %f35;
	setp.gt.f32 	%p20, %f163, 0f00000000;
	selp.f32 	%f164, 0f3F800000, 0f00000000, %p20;
	mul.f32 	%f165, %f163, %f164;
	st.global.v4.f32 	[%rd36], {%f156, %f159, %f162, %f165};
	sub.f32 	%f166, %f156, %f150;
	sub.f32 	%f167, %f159, %f151;
	sub.f32 	%f168, %f162, %f152;
	sub.f32 	%f169, %f165, %f153;
	mul.f32 	%f170, %f151, %f151;
	fma.rn.f32 	%f171, %f150, %f150, %f170;
	fma.rn.f32 	%f172, %f152, %f152, %f171;
	fma.rn.f32 	%f173, %f153, %f153, %f172;
	add.f32 	%f667, %f667, %f173;
	mul.f32 	%f174, %f167, %f167;
	fma.rn.f32 	%f175, %f166, %f166, %f174;
	fma.rn.f32 	%f176, %f168, %f168, %f175;
	fma.rn.f32 	%f177, %f169, %f169, %f176;
	add.f32 	%f666, %f666, %f177;
	fma.rn.f32 	%f178, %f36, %f166, %f156;
	fma.rn.f32 	%f179, %f36, %f167, %f159;
	fma.rn.f32 	%f180, %f36, %f168, %f162;
	fma.rn.f32 	%f181, %f36, %f169, %f165;
	st.global.v4.f32 	[%rd35], {%f178, %f179, %f180, %f181};
	add.s32 	%r8, %r7, %r4;
	mad.lo.s32 	%r26, %r8, %r3, %r1;
	cvt.s64.s32 	%rd8, %r26;
	setp.le.u64 	%p21, %rd3, %rd8;
	@%p21 bra 	$L__BB0_17;
	shl.b64 	%rd37, %rd8, 4;
	add.s64 	%rd38, %rd2, %rd37;
	ld.global.v4.f32 	{%f182, %f183, %f184, %f185}, [%rd38];
	add.s64 	%rd39, %rd1, %rd37;
	ld.global.v4.f32 	{%f186, %f187, %f188, %f189}, [%rd39];
	sub.f32 	%f190, %f182, %f35;
	setp.gt.f32 	%p22, %f190, 0f00000000;
	selp.f32 	%f191, 0f3F800000, 0f00000000, %p22;
	mul.f32 	%f192, %f190, %f191;
	sub.f32 	%f193, %f183, %f35;
	setp.gt.f32 	%p23, %f193, 0f00000000;
	selp.f32 	%f194, 0f3F800000, 0f00000000, %p23;
	mul.f32 	%f195, %f193, %f194;
	sub.f32 	%f196, %f184, %f35;
	setp.gt.f32 	%p24, %f196, 0f00000000;
	selp.f32 	%f197, 0f3F800000, 0f00000000, %p24;
	mul.f32 	%f198, %f196, %f197;
	sub.f32 	%f199, %f185, %f35;
	setp.gt.f32 	%p25, %f199, 0f00000000;
	selp.f32 	%f200, 0f3F800000, 0f00000000, %p25;
	mul.f32 	%f201, %f199, %f200;
	st.global.v4.f32 	[%rd39], {%f192, %f195, %f198, %f201};
	sub.f32 	%f202, %f192, %f186;
	sub.f32 	%f203, %f195, %f187;
	sub.f32 	%f204, %f198, %f188;
	sub.f32 	%f205, %f201, %f189;
	mul.f32 	%f206, %f187, %f187;
	fma.rn.f32 	%f207, %f186, %f186, %f206;
	fma.rn.f32 	%f208, %f188, %f188, %f207;
	fma.rn.f32 	%f209, %f189, %f189, %f208;
	add.f32 	%f667, %f667, %f209;
	mul.f32 	%f210, %f203, %f203;
	fma.rn.f32 	%f211, %f202, %f202, %f210;
	fma.rn.f32 	%f212, %f204, %f204, %f211;
	fma.rn.f32 	%f213, %f205, %f205, %f212;
	add.f32 	%f666, %f666, %f213;
	fma.rn.f32 	%f214, %f36, %f202, %f192;
	fma.rn.f32 	%f215, %f36, %f203, %f195;
	fma.rn.f32 	%f216, %f36, %f204, %f198;
	fma.rn.f32 	%f217, %f36, %f205, %f201;
	st.global.v4.f32 	[%rd38], {%f214, %f215, %f216, %f217};
	add.s32 	%r9, %r8, %r4;
	mad.lo.s32 	%r27, %r9, %r3, %r1;
	cvt.s64.s32 	%rd9, %r27;
	setp.le.u64 	%p26, %rd3, %rd9;
	@%p26 bra 	$L__BB0_17;
	shl.b64 	%rd40, %rd9, 4;
	add.s64 	%rd41, %rd2, %rd40;
	ld.global.v4.f32 	{%f218, %f219, %f220, %f221}, [%rd41];
	add.s64 	%rd42, %rd1, %rd40;
	ld.global.v4.f32 	{%f222, %f223, %f224, %f225}, [%rd42];
	sub.f32 	%f226, %f218, %f35;
	setp.gt.f32 	%p27, %f226, 0f00000000;
	selp.f32 	%f227, 0f3F800000, 0f00000000, %p27;
	mul.f32 	%f228, %f226, %f227;
	sub.f32 	%f229, %f219, %f35;
	setp.gt.f32 	%p28, %f229, 0f00000000;
	selp.f32 	%f230, 0f3F800000, 0f00000000, %p28;
	mul.f32 	%f231, %f229, %f230;
	sub.f32 	%f232, %f220, %f35;
	setp.gt.f32 	%p29, %f232, 0f00000000;
	selp.f32 	%f233, 0f3F800000, 0f00000000, %p29;
	mul.f32 	%f234, %f232, %f233;
	sub.f32 	%f235, %f221, %f35;
	setp.gt.f32 	%p30, %f235, 0f00000000;
	selp.f32 	%f236, 0f3F800000, 0f00000000, %p30;
	mul.f32 	%f237, %f235, %f236;
	st.global.v4.f32 	[%rd42], {%f228, %f231, %f234, %f237};
	sub.f32 	%f238, %f228, %f222;
	sub.f32 	%f239, %f231, %f223;
	sub.f32 	%f240, %f234, %f224;
	sub.f32 	%f241, %f237, %f225;
	mul.f32 	%f242, %f223, %f223;
	fma.rn.f32 	%f243, %f222, %f222, %f242;
	fma.rn.f32 	%f244, %f224, %f224, %f243;
	fma.rn.f32 	%f245, %f225, %f225, %f244;
	add.f32 	%f667, %f667, %f245;
	mul.f32 	%f246, %f239, %f239;
	fma.rn.f32 	%f247, %f238, %f238, %f246;
	fma.rn.f32 	%f248, %f240, %f240, %f247;
	fma.rn.f32 	%f249, %f241, %f241, %f248;
	add.f32 	%f666, %f666, %f249;
	fma.rn.f32 	%f250, %f36, %f238, %f228;
	fma.rn.f32 	%f251, %f36, %f239, %f231;
	fma.rn.f32 	%f252, %f36, %f240, %f234;
	fma.rn.f32 	%f253, %f36, %f241, %f237;
	st.global.v4.f32 	[%rd41], {%f250, %f251, %f252, %f253};
	add.s32 	%r10, %r9, %r4;
	mad.lo.s32 	%r28, %r10, %r3, %r1;
	cvt.s64.s32 	%rd10, %r28;
	setp.le.u64 	%p31, %rd3, %rd10;
	@%p31 bra 	$L__BB0_17;
	shl.b64 	%rd43, %rd10, 4;
	add.s64 	%rd44, %rd2, %rd43;
	ld.global.v4.f32 	{%f254, %f255, %f256, %f257}, [%rd44];
	add.s64 	%rd45, %rd1, %rd43;
	ld.global.v4.f32 	{%f258, %f259, %f260, %f261}, [%rd45];
	sub.f32 	%f262, %f254, %f35;
	setp.gt.f32 	%p32, %f262, 0f00000000;
	selp.f32 	%f263, 0f3F800000, 0f00000000, %p32;
	mul.f32 	%f264, %f262, %f263;
	sub.f32 	%f265, %f255, %f35;
	setp.gt.f32 	%p33, %f265, 0f00000000;
	selp.f32 	%f266, 0f3F800000, 0f00000000, %p33;
	mul.f32 	%f267, %f265, %f266;
	sub.f32 	%f268, %f256, %f35;
	setp.gt.f32 	%p34, %f268, 0f00000000;
	selp.f32 	%f269, 0f3F800000, 0f00000000, %p34;
	mul.f32 	%f270, %f268, %f269;
	sub.f32 	%f271, %f257, %f35;
	setp.gt.f32 	%p35, %f271, 0f00000000;
	selp.f32 	%f272, 0f3F800000, 0f00000000, %p35;
	mul.f32 	%f273, %f271, %f272;
	st.global.v4.f32 	[%rd45], {%f264, %f267, %f270, %f273};
	sub.f32 	%f274, %f264, %f258;
	sub.f32 	%f275, %f267, %f259;
	sub.f32 	%f276, %f270, %f260;
	sub.f32 	%f277, %f273, %f261;
	mul.f32 	%f278, %f259, %f259;
	fma.rn.f32 	%f279, %f258, %f258, %f278;
	fma.rn.f32 	%f280, %f260, %f260, %f279;
	fma.rn.f32 	%f281, %f261, %f261, %f280;
	add.f32 	%f667, %f667, %f281;
	mul.f32 	%f282, %f275, %f275;
	fma.rn.f32 	%f283, %f274, %f274, %f282;
	fma.rn.f32 	%f284, %f276, %f276, %f283;
	fma.rn.f32 	%f285, %f277, %f277, %f284;
	add.f32 	%f666, %f666, %f285;
	fma.rn.f32 	%f286, %f36, %f274, %f264;
	fma.rn.f32 	%f287, %f36, %f275, %f267;
	fma.rn.f32 	%f288, %f36, %f276, %f270;
	fma.rn.f32 	%f289, %f36, %f277, %f273;
	st.global.v4.f32 	[%rd44], {%f286, %f287, %f288, %f289};
	add.s32 	%r11, %r10, %r4;
	mad.lo.s32 	%r29, %r11, %r3, %r1;
	cvt.s64.s32 	%rd11, %r29;
	setp.le.u64 	%p36, %rd3, %rd11;
	@%p36 bra 	$L__BB0_17;
	shl.b64 	%rd46, %rd11, 4;
	add.s64 	%rd47, %rd2, %rd46;
	ld.global.v4.f32 	{%f290, %f291, %f292, %f293}, [%rd47];
	add.s64 	%rd48, %rd1, %rd46;
	ld.global.v4.f32 	{%f294, %f295, %f296, %f297}, [%rd48];
	sub.f32 	%f298, %f290, %f35;
	setp.gt.f32 	%p37, %f298, 0f00000000;
	selp.f32 	%f299, 0f3F800000, 0f00000000, %p37;
	mul.f32 	%f300, %f298, %f299;
	sub.f32 	%f301, %f291, %f35;
	setp.gt.f32 	%p38, %f301, 0f00000000;
	selp.f32 	%f302, 0f3F800000, 0f00000000, %p38;
	mul.f32 	%f303, %f301, %f302;
	sub.f32 	%f304, %f292, %f35;
	setp.gt.f32 	%p39, %f304, 0f00000000;
	selp.f32 	%f305, 0f3F800000, 0f00000000, %p39;
	mul.f32 	%f306, %f304, %f305;
	sub.f32 	%f307, %f293, %f35;
	setp.gt.f32 	%p40, %f307, 0f00000000;
	selp.f32 	%f308, 0f3F800000, 0f00000000, %p40;
	mul.f32 	%f309, %f307, %f308;
	st.global.v4.f32 	[%rd48], {%f300, %f303, %f306, %f309};
	sub.f32 	%f310, %f300, %f294;
	sub.f32 	%f311, %f303, %f295;
	sub.f32 	%f312, %f306, %f296;
	sub.f32 	%f313, %f309, %f297;
	mul.f32 	%f314, %f295, %f295;
	fma.rn.f32 	%f315, %f294, %f294, %f314;
	fma.rn.f32 	%f316, %f296, %f296, %f315;
	fma.rn.f32 	%f317, %f297, %f297, %f316;
	add.f32 	%f667, %f667, %f317;
	mul.f32 	%f318, %f311, %f311;
	fma.rn.f32 	%f319, %f310, %f310, %f318;
	fma.rn.f32 	%f320, %f312, %f312, %f319;
	fma.rn.f32 	%f321, %f313, %f313, %f320;
	add.f32 	%f666, %f666, %f321;
	fma.rn.f32 	%f322, %f36, %f310, %f300;
	fma.rn.f32 	%f323, %f36, %f311, %f303;
	fma.rn.f32 	%f324, %f36, %f312, %f306;
	fma.rn.f32 	%f325, %f36, %f313, %f309;
	st.global.v4.f32 	[%rd47], {%f322, %f323, %f324, %f325};
	add.s32 	%r12, %r11, %r4;
	mad.lo.s32 	%r30, %r12, %r3, %r1;
	cvt.s64.s32 	%rd12, %r30;
	setp.le.u64 	%p41, %rd3, %rd12;
	@%p41 bra 	$L__BB0_17;
	shl.b64 	%rd49, %rd12, 4;
	add.s64 	%rd50, %rd2, %rd49;
	ld.global.v4.f32 	{%f326, %f327, %f328, %f329}, [%rd50];
	add.s64 	%rd51, %rd1, %rd49;
	ld.global.v4.f32 	{%f330, %f331, %f332, %f333}, [%rd51];
	sub.f32 	%f334, %f326, %f35;
	setp.gt.f32 	%p42, %f334, 0f00000000;
	selp.f32 	%f335, 0f3F800000, 0f00000000, %p42;
	mul.f32 	%f336, %f334, %f335;
	sub.f32 	%f337, %f327, %f35;
	setp.gt.f32 	%p43, %f337, 0f00000000;
	selp.f32 	%f338, 0f3F800000, 0f00000000, %p43;
	mul.f32 	%f339, %f337, %f338;
	sub.f32 	%f340, %f328, %f35;
	setp.gt.f32 	%p44, %f340, 0f00000000;
	selp.f32 	%f341, 0f3F800000, 0f00000000, %p44;
	mul.f32 	%f342, %f340, %f341;
	sub.f32 	%f343, %f329, %f35;
	setp.gt.f32 	%p45, %f343, 0f00000000;
	selp.f32 	%f344, 0f3F800000, 0f00000000, %p45;
	mul.f32 	%f345, %f343, %f344;
	st.global.v4.f32 	[%rd51], {%f336, %f339, %f342, %f345};
	sub.f32 	%f346, %f336, %f330;
	sub.f32 	%f347, %f339, %f331;
	sub.f32 	%f348, %f342, %f332;
	sub.f32 	%f349, %f345, %f333;
	mul.f32 	%f350, %f331, %f331;
	fma.rn.f32 	%f351, %f330, %f330, %f350;
	fma.rn.f32 	%f352, %f332, %f332, %f351;
	fma.rn.f32 	%f353, %f333, %f333, %f352;
	add.f32 	%f667, %f667, %f353;
	mul.f32 	%f354, %f347, %f347;
	fma.rn.f32 	%f355, %f346, %f346, %f354;
	fma.rn.f32 	%f356, %f348, %f348, %f355;
	fma.rn.f32 	%f357, %f349, %f349, %f356;
	add.f32 	%f666, %f666, %f357;
	fma.rn.f32 	%f358, %f36, %f346, %f336;
	fma.rn.f32 	%f359, %f36, %f347, %f339;
	fma.rn.f32 	%f360, %f36, %f348, %f342;
	fma.rn.f32 	%f361, %f36, %f349, %f345;
	st.global.v4.f32 	[%rd50], {%f358, %f359, %f360, %f361};
	add.s32 	%r13, %r12, %r4;
	mad.lo.s32 	%r31, %r13, %r3, %r1;
	cvt.s64.s32 	%rd13, %r31;
	setp.le.u64 	%p46, %rd3, %rd13;
	@%p46 bra 	$L__BB0_17;
	shl.b64 	%rd52, %rd13, 4;
	add.s64 	%rd53, %rd2, %rd52;
	ld.global.v4.f32 	{%f362, %f363, %f364, %f365}, [%rd53];
	add.s64 	%rd54, %rd1, %rd52;
	ld.global.v4.f32 	{%f366, %f367, %f368, %f369}, [%rd54];
	sub.f32 	%f370, %f362, %f35;
	setp.gt.f32 	%p47, %f370, 0f00000000;
	selp.f32 	%f371, 0f3F800000, 0f00000000, %p47;
	mul.f32 	%f372, %f370, %f371;
	sub.f32 	%f373, %f363, %f35;
	setp.gt.f32 	%p48, %f373, 0f00000000;
	selp.f32 	%f374, 0f3F800000, 0f00000000, %p48;
	mul.f32 	%f375, %f373, %f374;
	sub.f32 	%f376, %f364, %f35;
	setp.gt.f32 	%p49, %f376, 0f00000000;
	selp.f32 	%f377, 0f3F800000, 0f00000000, %p49;
	mul.f32 	%f378, %f376, %f377;
	sub.f32 	%f379, %f365, %f35;
	setp.gt.f32 	%p50, %f379, 0f00000000;
	selp.f32 	%f380, 0f3F800000, 0f00000000, %p50;
	mul.f32 	%f381, %f379, %f380;
	st.global.v4.f32 	[%rd54], {%f372, %f375, %f378, %f381};
	sub.f32 	%f382, %f372, %f366;
	sub.f32 	%f383, %f375, %f367;
	sub.f32 	%f384, %f378, %f368;
	sub.f32 	%f385, %f381, %f369;
	mul.f32 	%f386, %f367, %f367;
	fma.rn.f32 	%f387, %f366, %f366, %f386;
	fma.rn.f32 	%f388, %f368, %f368, %f387;
	fma.rn.f32 	%f389, %f369, %f369, %f388;
	add.f32 	%f667, %f667, %f389;
	mul.f32 	%f390, %f383, %f383;
	fma.rn.f32 	%f391, %f382, %f382, %f390;
	fma.rn.f32 	%f392, %f384, %f384, %f391;
	fma.rn.f32 	%f393, %f385, %f385, %f392;
	add.f32 	%f666, %f666, %f393;
	fma.rn.f32 	%f394, %f36, %f382, %f372;
	fma.rn.f32 	%f395, %f36, %f383, %f375;
	fma.rn.f32 	%f396, %f36, %f384, %f378;
	fma.rn.f32 	%f397, %f36, %f385, %f381;
	st.global.v4.f32 	[%rd53], {%f394, %f395, %f396, %f397};
	add.s32 	%r14, %r13, %r4;
	mad.lo.s32 	%r32, %r14, %r3, %r1;
	cvt.s64.s32 	%rd14, %r32;
	setp.le.u64 	%p51, %rd3, %rd14;
	@%p51 bra 	$L__BB0_17;
	shl.b64 	%rd55, %rd14, 4;
	add.s64 	%rd56, %rd2, %rd55;
	ld.global.v4.f32 	{%f398, %f399, %f400, %f401}, [%rd56];
	add.s64 	%rd57, %rd1, %rd55;
	ld.global.v4.f32 	{%f402, %f403, %f404, %f405}, [%rd57];
	sub.f32 	%f406, %f398, %f35;
	setp.gt.f32 	%p52, %f406, 0f00000000;
	selp.f32 	%f407, 0f3F800000, 0f00000000, %p52;
	mul.f32 	%f408, %f406, %f407;
	sub.f32 	%f409, %f399, %f35;
	setp.gt.f32 	%p53, %f409, 0f00000000;
	selp.f32 	%f410, 0f3F800000, 0f00000000, %p53;
	mul.f32 	%f411, %f409, %f410;
	sub.f32 	%f412, %f400, %f35;
	setp.gt.f32 	%p54, %f412, 0f00000000;
	selp.f32 	%f413, 0f3F800000, 0f00000000, %p54;
	mul.f32 	%f414, %f412, %f413;
	sub.f32 	%f415, %f401, %f35;
	setp.gt.f32 	%p55, %f415, 0f00000000;
	selp.f32 	%f416, 0f3F800000, 0f00000000, %p55;
	mul.f32 	%f417, %f415, %f416;
	st.global.v4.f32 	[%rd57], {%f408, %f411, %f414, %f417};
	sub.f32 	%f418, %f408, %f402;
	sub.f32 	%f419, %f411, %f403;
	sub.f32 	%f420, %f414, %f404;
	sub.f32 	%f421, %f417, %f405;
	mul.f32 	%f422, %f403, %f403;
	fma.rn.f32 	%f423, %f402, %f402, %f422;
	fma.rn.f32 	%f424, %f404, %f404, %f423;
	fma.rn.f32 	%f425, %f405, %f405, %f424;
	add.f32 	%f667, %f667, %f425;
	mul.f32 	%f426, %f419, %f419;
	fma.rn.f32 	%f427, %f418, %f418, %f426;
	fma.rn.f32 	%f428, %f420, %f420, %f427;
	fma.rn.f32 	%f429, %f421, %f421, %f428;
	add.f32 	%f666, %f666, %f429;
	fma.rn.f32 	%f430, %f36, %f418, %f408;
	fma.rn.f32 	%f431, %f36, %f419, %f411;
	fma.rn.f32 	%f432, %f36, %f420, %f414;
	fma.rn.f32 	%f433, %f36, %f421, %f417;
	st.global.v4.f32 	[%rd56], {%f430, %f431, %f432, %f433};
	add.s32 	%r15, %r14, %r4;
	mad.lo.s32 	%r33, %r15, %r3, %r1;
	cvt.s64.s32 	%rd15, %r33;
	setp.le.u64 	%p56, %rd3, %rd15;
	@%p56 bra 	$L__BB0_17;
	shl.b64 	%rd58, %rd15, 4;
	add.s64 	%rd59, %rd2, %rd58;
	ld.global.v4.f32 	{%f434, %f435, %f436, %f437}, [%rd59];
	add.s64 	%rd60, %rd1, %rd58;
	ld.global.v4.f32 	{%f438, %f439, %f440, %f441}, [%rd60];
	sub.f32 	%f442, %f434, %f35;
	setp.gt.f32 	%p57, %f442, 0f00000000;
	selp.f32 	%f443, 0f3F800000, 0f00000000, %p57;
	mul.f32 	%f444, %f442, %f443;
	sub.f32 	%f445, %f435, %f35;
	setp.gt.f32 	%p58, %f445, 0f00000000;
	selp.f32 	%f446, 0f3F800000, 0f00000000, %p58;
	mul.f32 	%f447, %f445, %f446;
	sub.f32 	%f448, %f436, %f35;
	setp.gt.f32 	%p59, %f448, 0f00000000;
	selp.f32 	%f449, 0f3F800000, 0f00000000, %p59;
	mul.f32 	%f450, %f448, %f449;
	sub.f32 	%f451, %f437, %f35;
	setp.gt.f32 	%p60, %f451, 0f00000000;
	selp.f32 	%f452, 0f3F800000, 0f00000000, %p60;
	mul.f32 	%f453, %f451, %f452;
	st.global.v4.f32 	[%rd60], {%f444, %f447, %f450, %f453};
	sub.f32 	%f454, %f444, %f438;
	sub.f32 	%f455, %f447, %f439;
	sub.f32 	%f456, %f450, %f440;
	sub.f32 	%f457, %f453, %f441;
	mul.f32 	%f458, %f439, %f439;
	fma.rn.f32 	%f459, %f438, %f438, %f458;
	fma.rn.f32 	%f460, %f440, %f440, %f459;
	fma.rn.f32 	%f461, %f441, %f441, %f460;
	add.f32 	%f667, %f667, %f461;
	mul.f32 	%f462, %f455, %f455;
	fma.rn.f32 	%f463, %f454, %f454, %f462;
	fma.rn.f32 	%f464, %f456, %f456, %f463;
	fma.rn.f32 	%f465, %f457, %f457, %f464;
	add.f32 	%f666, %f666, %f465;
	fma.rn.f32 	%f466, %f36, %f454, %f444;
	fma.rn.f32 	%f467, %f36, %f455, %f447;
	fma.rn.f32 	%f468, %f36, %f456, %f450;
	fma.rn.f32 	%f469, %f36, %f457, %f453;
	st.global.v4.f32 	[%rd59], {%f466, %f467, %f468, %f469};
	add.s32 	%r16, %r15, %r4;
	mad.lo.s32 	%r34, %r16, %r3, %r1;
	cvt.s64.s32 	%rd16, %r34;
	setp.le.u64 	%p61, %rd3, %rd16;
	@%p61 bra 	$L__BB0_17;
	shl.b64 	%rd61, %rd16, 4;
	add.s64 	%rd62, %rd2, %rd61;
	ld.global.v4.f32 	{%f470, %f471, %f472, %f473}, [%rd62];
	add.s64 	%rd63, %rd1, %rd61;
	ld.global.v4.f32 	{%f474, %f475, %f476, %f477}, [%rd63];
	sub.f32 	%f478, %f470, %f35;
	setp.gt.f32 	%p62, %f478, 0f00000000;
	selp.f32 	%f479, 0f3F800000, 0f00000000, %p62;
	mul.f32 	%f480, %f478, %f479;
	sub.f32 	%f481, %f471, %f35;
	setp.gt.f32 	%p63, %f481, 0f00000000;
	selp.f32 	%f482, 0f3F800000, 0f00000000, %p63;
	mul.f32 	%f483, %f481, %f482;
	sub.f32 	%f484, %f472, %f35;
	setp.gt.f32 	%p64, %f484, 0f00000000;
	selp.f32 	%f485, 0f3F800000, 0f00000000, %p64;
	mul.f32 	%f486, %f484, %f485;
	sub.f32 	%f487, %f473, %f35;
	setp.gt.f32 	%p65, %f487, 0f00000000;
	selp.f32 	%f488, 0f3F800000, 0f00000000, %p65;
	mul.f32 	%f489, %f487, %f488;
	st.global.v4.f32 	[%rd63], {%f480, %f483, %f486, %f489};
	sub.f32 	%f490, %f480, %f474;
	sub.f32 	%f491, %f483, %f475;
	sub.f32 	%f492, %f486, %f476;
	sub.f32 	%f493, %f489, %f477;
	mul.f32 	%f494, %f475, %f475;
	fma.rn.f32 	%f495, %f474, %f474, %f494;
	fma.rn.f32 	%f496, %f476, %f476, %f495;
	fma.rn.f32 	%f497, %f477, %f477, %f496;
	add.f32 	%f667, %f667, %f497;
	mul.f32 	%f498, %f491, %f491;
	fma.rn.f32 	%f499, %f490, %f490, %f498;
	fma.rn.f32 	%f500, %f492, %f492, %f499;
	fma.rn.f32 	%f501, %f493, %f493, %f500;
	add.f32 	%f666, %f666, %f501;
	fma.rn.f32 	%f502, %f36, %f490, %f480;
	fma.rn.f32 	%f503, %f36, %f491, %f483;
	fma.rn.f32 	%f504, %f36, %f492, %f486;
	fma.rn.f32 	%f505, %f36, %f493, %f489;
	st.global.v4.f32 	[%rd62], {%f502, %f503, %f504, %f505};
	add.s32 	%r17, %r16, %r4;
	mad.lo.s32 	%r35, %r17, %r3, %r1;
	cvt.s64.s32 	%rd17, %r35;
	setp.le.u64 	%p66, %rd3, %rd17;
	@%p66 bra 	$L__BB0_17;
	shl.b64 	%rd64, %rd17, 4;
	add.s64 	%rd65, %rd2, %rd64;
	ld.global.v4.f32 	{%f506, %f507, %f508, %f509}, [%rd65];
	add.s64 	%rd66, %rd1, %rd64;
	ld.global.v4.f32 	{%f510, %f511, %f512, %f513}, [%rd66];
	sub.f32 	%f514, %f506, %f35;
	setp.gt.f32 	%p67, %f514, 0f00000000;
	selp.f32 	%f515, 0f3F800000, 0f00000000, %p67;
	mul.f32 	%f516, %f514, %f515;
	sub.f32 	%f517, %f507, %f35;
	setp.gt.f32 	%p68, %f517, 0f00000000;
	selp.f32 	%f518, 0f3F800000, 0f00000000, %p68;
	mul.f32 	%f519, %f517, %f518;
	sub.f32 	%f520, %f508, %f35;
	setp.gt.f32 	%p69, %f520, 0f00000000;
	selp.f32 	%f521, 0f3F800000, 0f00000000, %p69;
	mul.f32 	%f522, %f520, %f521;
	sub.f32 	%f523, %f509, %f35;
	setp.gt.f32 	%p70, %f523, 0f00000000;
	selp.f32 	%f524, 0f3F800000, 0f00000000, %p70;
	mul.f32 	%f525, %f523, %f524;
	st.global.v4.f32 	[%rd66], {%f516, %f519, %f522, %f525};
	sub.f32 	%f526, %f516, %f510;
	sub.f32 	%f527, %f519, %f511;
	sub.f32 	%f528, %f522, %f512;
	sub.f32 	%f529, %f525, %f513;
	mul.f32 	%f530, %f511, %f511;
	fma.rn.f32 	%f531, %f510, %f510, %f530;
	fma.rn.f32 	%f532, %f512, %f512, %f531;
	fma.rn.f32 	%f533, %f513, %f513, %f532;
	add.f32 	%f667, %f667, %f533;
	mul.f32 	%f534, %f527, %f527;
	fma.rn.f32 	%f535, %f526, %f526, %f534;
	fma.rn.f32 	%f536, %f528, %f528, %f535;
	fma.rn.f32 	%f537, %f529, %f529, %f536;
	add.f32 	%f666, %f666, %f537;
	fma.rn.f32 	%f538, %f36, %f526, %f516;
	fma.rn.f32 	%f539, %f36, %f527, %f519;
	fma.rn.f32 	%f540, %f36, %f528, %f522;
	fma.rn.f32 	%f541, %f36, %f529, %f525;
	st.global.v4.f32 	[%rd65], {%f538, %f539, %f540, %f541};
	add.s32 	%r18, %r17, %r4;
	mad.lo.s32 	%r36, %r18, %r3, %r1;
	cvt.s64.s32 	%rd18, %r36;
	setp.le.u64 	%p71, %rd3, %rd18;
	@%p71 bra 	$L__BB0_17;
	shl.b64 	%rd67, %rd18, 4;
	add.s64 	%rd68, %rd2, %rd67;
	ld.global.v4.f32 	{%f542, %f543, %f544, %f545}, [%rd68];
	add.s64 	%rd69, %rd1, %rd67;
	ld.global.v4.f32 	{%f546, %f547, %f548, %f549}, [%rd69];
	sub.f32 	%f550, %f542, %f35;
	setp.gt.f32 	%p72, %f550, 0f00000000;
	selp.f32 	%f551, 0f3F800000, 0f00000000, %p72;
	mul.f32 	%f552, %f550, %f551;
	sub.f32 	%f553, %f543, %f35;
	setp.gt.f32 	%p73, %f553, 0f00000000;
	selp.f32 	%f554, 0f3F800000, 0f00000000, %p73;
	mul.f32 	%f555, %f553, %f554;
	sub.f32 	%f556, %f544, %f35;
	setp.gt.f32 	%p74, %f556, 0f00000000;
	selp.f32 	%f557, 0f3F800000, 0f00000000, %p74;
	mul.f32 	%f558, %f556, %f557;
	sub.f32 	%f559, %f545, %f35;
	setp.gt.f32 	%p75, %f559, 0f00000000;
	selp.f32 	%f560, 0f3F800000, 0f00000000, %p75;
	mul.f32 	%f561, %f559, %f560;
	st.global.v4.f32 	[%rd69], {%f552, %f555, %f558, %f561};
	sub.f32 	%f562, %f552, %f546;
	sub.f32 	%f563, %f555, %f547;
	sub.f32 	%f564, %f558, %f548;
	sub.f32 	%f565, %f561, %f549;
	mul.f32 	%f566, %f547, %f547;
	fma.rn.f32 	%f567, %f546, %f546, %f566;
	fma.rn.f32 	%f568, %f548, %f548, %f567;
	fma.rn.f32 	%f569, %f549, %f549, %f568;
	add.f32 	%f667, %f667, %f569;
	mul.f32 	%f570, %f563, %f563;
	fma.rn.f32 	%f571, %f562, %f562, %f570;
	fma.rn.f32 	%f572, %f564, %f564, %f571;
	fma.rn.f32 	%f573, %f565, %f565, %f572;
	add.f32 	%f666, %f666, %f573;
	fma.rn.f32 	%f574, %f36, %f562, %f552;
	fma.rn.f32 	%f575, %f36, %f563, %f555;
	fma.rn.f32 	%f576, %f36, %f564, %f558;
	fma.rn.f32 	%f577, %f36, %f565, %f561;
	st.global.v4.f32 	[%rd68], {%f574, %f575, %f576, %f577};
	add.s32 	%r37, %r18, %r4;
	mad.lo.s32 	%r38, %r37, %r3, %r1;
	cvt.s64.s32 	%rd19, %r38;
	setp.le.u64 	%p76, %rd3, %rd19;
	@%p76 bra 	$L__BB0_17;
	shl.b64 	%rd70, %rd19, 4;
	add.s64 	%rd71, %rd2, %rd70;
	ld.global.v4.f32 	{%f578, %f579, %f580, %f581}, [%rd71];
	add.s64 	%rd72, %rd1, %rd70;
	ld.global.v4.f32 	{%f582, %f583, %f584, %f585}, [%rd72];
	sub.f32 	%f586, %f578, %f35;
	setp.gt.f32 	%p77, %f586, 0f00000000;
	selp.f32 	%f587, 0f3F800000, 0f00000000, %p77;
	mul.f32 	%f588, %f586, %f587;
	sub.f32 	%f589, %f579, %f35;
	setp.gt.f32 	%p78, %f589, 0f00000000;
	selp.f32 	%f590, 0f3F800000, 0f00000000, %p78;
	mul.f32 	%f591, %f589, %f590;
	sub.f32 	%f592, %f580, %f35;
	setp.gt.f32 	%p79, %f592, 0f00000000;
	selp.f32 	%f593, 0f3F800000, 0f00000000, %p79;
	mul.f32 	%f594, %f592, %f593;
	sub.f32 	%f595, %f581, %f35;
	setp.gt.f32 	%p80, %f595, 0f00000000;
	selp.f32 	%f596, 0f3F800000, 0f00000000, %p80;
	mul.f32 	%f597, %f595, %f596;
	st.global.v4.f32 	[%rd72], {%f588, %f591, %f594, %f597};
	sub.f32 	%f598, %f588, %f582;
	sub.f32 	%f599, %f591, %f583;
	sub.f32 	%f600, %f594, %f584;
	sub.f32 	%f601, %f597, %f585;
	mul.f32 	%f602, %f583, %f583;
	fma.rn.f32 	%f603, %f582, %f582, %f602;
	fma.rn.f32 	%f604, %f584, %f584, %f603;
	fma.rn.f32 	%f605, %f585, %f585, %f604;
	add.f32 	%f667, %f667, %f605;
	mul.f32 	%f606, %f599, %f599;
	fma.rn.f32 	%f607, %f598, %f598, %f606;
	fma.rn.f32 	%f608, %f600, %f600, %f607;
	fma.rn.f32 	%f609, %f601, %f601, %f608;
	add.f32 	%f666, %f666, %f609;
	fma.rn.f32 	%f610, %f36, %f598, %f588;
	fma.rn.f32 	%f611, %f36, %f599, %f591;
	fma.rn.f32 	%f612, %f36, %f600, %f594;
	fma.rn.f32 	%f613, %f36, %f601, %f597;
	st.global.v4.f32 	[%rd71], {%f610, %f611, %f612, %f613};
$L__BB0_17:
	shl.b32 	%r39, %r3, 2;
	mov.u32 	%r40, shmem;
	add.s32 	%r19, %r40, %r39;
	shl.b32 	%r41, %r1, 2;
	add.s32 	%r20, %r40, %r41;
	st.shared.f32 	[%r20], %f666;
	add.s32 	%r21, %r19, %r41;
	st.shared.f32 	[%r21], %f667;
	bar.sync 	0;
	setp.gt.u32 	%p81, %r1, 127;
	@%p81 bra 	$L__BB0_19;
	ld.shared.f32 	%f614, [%r20+512];
	ld.shared.f32 	%f615, [%r20];
	add.f32 	%f616, %f614, %f615;
	st.shared.f32 	[%r20], %f616;
	ld.shared.f32 	%f617, [%r21+512];
	ld.shared.f32 	%f618, [%r21];
	add.f32 	%f619, %f617, %f618;
	st.shared.f32 	[%r21], %f619;
$L__BB0_19:
	bar.sync 	0;
	setp.gt.u32 	%p82, %r1, 63;
	@%p82 bra 	$L__BB0_21;
	ld.shared.f32 	%f620, [%r20+256];
	ld.shared.f32 	%f621, [%r20];
	add.f32 	%f622, %f620, %f621;
	st.shared.f32 	[%r20], %f622;
	ld.shared.f32 	%f623, [%r21+256];
	ld.shared.f32 	%f624, [%r21];
	add.f32 	%f625, %f623, %f624;
	st.shared.f32 	[%r21], %f625;
$L__BB0_21:
	bar.sync 	0;
	setp.gt.u32 	%p83, %r1, 31;
	@%p83 bra 	$L__BB0_24;
	ld.volatile.shared.f32 	%f626, [%r20+128];
	ld.volatile.shared.f32 	%f627, [%r20];
	add.f32 	%f628, %f626, %f627;
	st.volatile.shared.f32 	[%r20], %f628;
	ld.volatile.shared.f32 	%f629, [%r20+64];
	ld.volatile.shared.f32 	%f630, [%r20];
	add.f32 	%f631, %f629, %f630;
	st.volatile.shared.f32 	[%r20], %f631;
	ld.volatile.shared.f32 	%f632, [%r20+32];
	ld.volatile.shared.f32 	%f633, [%r20];
	add.f32 	%f634, %f632, %f633;
	st.volatile.shared.f32 	[%r20], %f634;
	ld.volatile.shared.f32 	%f635, [%r20+16];
	ld.volatile.shared.f32 	%f636, [%r20];
	add.f32 	%f637, %f635, %f636;
	st.volatile.shared.f32 	[%r20], %f637;
	ld.volatile.shared.f32 	%f638, [%r20+8];
	ld.volatile.shared.f32 	%f639, [%r20];
	add.f32 	%f640, %f638, %f639;
	st.volatile.shared.f32 	[%r20], %f640;
	ld.volatile.shared.f32 	%f641, [%r20+4];
	ld.volatile.shared.f32 	%f642, [%r20];
	add.f32 	%f643, %f641, %f642;
	st.volatile.shared.f32 	[%r20], %f643;
	ld.volatile.shared.f32 	%f644, [%r21+128];
	ld.volatile.shared.f32 	%f645, [%r21];
	add.f32 	%f646, %f644, %f645;
	st.volatile.shared.f32 	[%r21], %f646;
	ld.volatile.shared.f32 	%f647, [%r21+64];
	ld.volatile.shared.f32 	%f648, [%r21];
	add.f32 	%f649, %f647, %f648;
	st.volatile.shared.f32 	[%r21], %f649;
	ld.volatile.shared.f32 	%f650, [%r21+32];
	ld.volatile.shared.f32 	%f651, [%r21];
	add.f32 	%f652, %f650, %f651;
	st.volatile.shared.f32 	[%r21], %f652;
	ld.volatile.shared.f32 	%f653, [%r21+16];
	ld.volatile.shared.f32 	%f654, [%r21];
	add.f32 	%f655, %f653, %f654;
	st.volatile.shared.f32 	[%r21], %f655;
	ld.volatile.shared.f32 	%f656, [%r21+8];
	ld.volatile.shared.f32 	%f657, [%r21];
	add.f32 	%f658, %f656, %f657;
	st.volatile.shared.f32 	[%r21], %f658;
	ld.volatile.shared.f32 	%f659, [%r21+4];
	ld.volatile.shared.f32 	%f660, [%r21];
	add.f32 	%f661, %f659, %f660;
	st.volatile.shared.f32 	[%r21], %f661;
	setp.ne.s32 	%p84, %r1, 0;
	@%p84 bra 	$L__BB0_24;
	ld.param.u64 	%rd75, [_Z8y_updateILj384ELj16EEvmP6float4S1_ffPfS2__param_5];
	ld.shared.f32 	%f662, [shmem];
	cvta.to.global.u64 	%rd73, %rd75;
	atom.global.add.f32 	%f663, [%rd73], %f662;
	ld.shared.f32 	%f664, [%r19];
	cvta.to.global.u64 	%rd74, %rd21;
	atom.global.add.f32 	%f665, [%rd74], %f664;
$L__BB0_24:
	ret;

}


// ===== COMPILED SASS (sm_100) =====

	.target	sm_100

	.elftype	@"ET_EXEC"


//--------------------- .note.nv.tkinfo           --------------------------
	.section	.note.nv.tkinfo,"",@"SHT_NOTE"
	.sectionflags	@"SHF_NOTE_NV_TKINFO"
	.tkinfo
        /*0018*/ 	.word	0x00000002
        /*0030*/ 	.string	""
        /*0030*/ 	.string	"ptxas"
        /*0030*/ 	.string	"Cuda compilation tools, release 13.0, V13.0.88"
        /*0030*/ 	.string	"Build cuda_13.0.r13.0/compiler.36424714_0"
        /*0030*/ 	.string	"-arch sm_100 -m 64 "



//--------------------- .note.nv.cuinfo           --------------------------
	.section	.note.nv.cuinfo,"",@"SHT_NOTE"
	.sectionflags	@"SHF_NOTE_NV_CUINFO"
        /*0018*/ 	.short	0x0002
        /*001a*/ 	.short	0x0064
        /*001c*/ 	.short	0x0082
	.zero		2


//--------------------- .nv.info                  --------------------------
	.section	.nv.info,"",@"SHT_CUDA_INFO"
	.align	4


	//----- nvinfo : EIATTR_REGCOUNT
	.align		4
        /*0000*/ 	.byte	0x04, 0x2f
        /*0002*/ 	.short	(.L_1 - .L_0)
	.align		4
.L_0:
        /*0004*/ 	.word	index@(_Z8y_updateILj384ELj16EEvmP6float4S1_ffPfS2_)
        /*0008*/ 	.word	0x0000001f


	//----- nvinfo : EIATTR_FRAME_SIZE
	.align		4
.L_1:
        /*000c*/ 	.byte	0x04, 0x11
        /*000e*/ 	.short	(.L_3 - .L_2)
	.align		4
.L_2:
        /*0010*/ 	.word	index@(_Z8y_updateILj384ELj16EEvmP6float4S1_ffPfS2_)
        /*0014*/ 	.word	0x00000000


	//----- nvinfo : EIATTR_MIN_STACK_SIZE
	.align		4
.L_3:
        /*0018*/ 	.byte	0x04, 0x12
        /*001a*/ 	.short	(.L_5 - .L_4)
	.align		4
.L_4:
        /*001c*/ 	.word	index@(_Z8y_updateILj384ELj16EEvmP6float4S1_ffPfS2_)
        /*0020*/ 	.word	0x00000000
.L_5:


//--------------------- .nv.compat                --------------------------
	.section	.nv.compat,"",@"SHT_CUDA_COMPAT_INFO"
	.align	4
        /*0000*/ 	.byte	0x02, 0x09, 0x00, 0x00, 0x02, 0x02, 0x01, 0x00, 0x02, 0x05, 0x05, 0x00, 0x03, 0x07, 0x01, 0x01
        /*0010*/ 	.byte	0x02, 0x03, 0x00, 0x00, 0x02, 0x06, 0x01, 0x00, 0x04, 0x0b, 0x08, 0x00, 0x09, 0x00, 0x00, 0x00
        /*0020*/ 	.byte	0x00, 0x00, 0x00, 0x00


//--------------------- .nv.info._Z8y_updateILj384ELj16EEvmP6float4S1_ffPfS2_ --------------------------
	.section	.nv.info._Z8y_updateILj384ELj16EEvmP6float4S1_ffPfS2_,"",@"SHT_CUDA_INFO"
	.sectionflags	@""
	.align	4


	//----- nvinfo : EIATTR_CUDA_API_VERSION
	.align		4
        /*0000*/ 	.byte	0x04, 0x37
        /*0002*/ 	.short	(.L_7 - .L_6)
.L_6:
        /*0004*/ 	.word	0x00000082


	//----- nvinfo : EIATTR_KPARAM_INFO
	.align		4
.L_7:
        /*0008*/ 	.byte	0x04, 0x17
        /*000a*/ 	.short	(.L_9 - .L_8)
.L_8:
        /*000c*/ 	.word	0x00000000
        /*0010*/ 	.short	0x0006
        /*0012*/ 	.short	0x0028
        /*0014*/ 	.byte	0x00, 0xf5, 0x21, 0x00


	//----- nvinfo : EIATTR_KPARAM_INFO
	.align		4
.L_9:
        /*0018*/ 	.byte	0x04, 0x17
        /*001a*/ 	.short	(.L_11 - .L_10)
.L_10:
        /*001c*/ 	.word	0x00000000
        /*0020*/ 	.short	0x0005
        /*0022*/ 	.short	0x0020
        /*0024*/ 	.byte	0x00, 0xf5, 0x21, 0x00


	//----- nvinfo : EIATTR_KPARAM_INFO
	.align		4
.L_11:
        /*0028*/ 	.byte	0x04, 0x17
        /*002a*/ 	.short	(.L_13 - .L_12)
.L_12:
        /*002c*/ 	.word	0x00000000
        /*0030*/ 	.short	0x0004
        /*0032*/ 	.short	0x001c
        /*0034*/ 	.byte	0x00, 0xf0, 0x11, 0x00


	//----- nvinfo : EIATTR_KPARAM_INFO
	.align		4
.L_13:
        /*0038*/ 	.byte	0x04, 0x17
        /*003a*/ 	.short	(.L_15 - .L_14)
.L_14:
        /*003c*/ 	.word	0x00000000
        /*0040*/ 	.short	0x0003
        /*0042*/ 	.short	0x0018
        /*0044*/ 	.byte	0x00, 0xf0, 0x11, 0x00


	//----- nvinfo : EIATTR_KPARAM_INFO
	.align		4
.L_15:
        /*0048*/ 	.byte	0x04, 0x17
        /*004a*/ 	.short	(.L_17 - .L_16)
.L_16:
        /*004c*/ 	.word	0x00000000
        /*0050*/ 	.short	0x0002
        /*0052*/ 	.short	0x0010
        /*0054*/ 	.byte	0x00, 0xf5, 0x21, 0x00


	//----- nvinfo : EIATTR_KPARAM_INFO
	.align		4
.L_17:
        /*0058*/ 	.byte	0x04, 0x17
        /*005a*/ 	.short	(.L_19 - .L_18)
.L_18:
        /*005c*/ 	.word	0x00000000
        /*0060*/ 	.short	0x0001
        /*0062*/ 	.short	0x0008
        /*0064*/ 	.byte	0x00, 0xf5, 0x21, 0x00


	//----- nvinfo : EIATTR_KPARAM_INFO
	.align		4
.L_19:
        /*0068*/ 	.byte	0x04, 0x17
        /*006a*/ 	.short	(.L_21 - .L_20)
.L_20:
        /*006c*/ 	.word	0x00000000
        /*0070*/ 	.short	0x0000
        /*0072*/ 	.short	0x0000
        /*0074*/ 	.byte	0x00, 0xf0, 0x21, 0x00


	//----- nvinfo : EIATTR_SPARSE_MMA_MASK
	.align		4
.L_21:
        /*0078*/ 	.byte	0x03, 0x50
        /*007a*/ 	.short	0x0000


	//----- nvinfo : EIATTR_MAXREG_COUNT
	.align		4
        /*007c*/ 	.byte	0x03, 0x1b
        /*007e*/ 	.short	0x00ff


	//----- nvinfo : EIATTR_NUM_BARRIERS
	.align		4
        /*0080*/ 	.byte	0x02, 0x4c
        /*0082*/ 	.byte	0x01
	.zero		1


	//----- nvinfo : EIATTR_MERCURY_ISA_VERSION
	.align		4
        /*0084*/ 	.byte	0x03, 0x5f
        /*0086*/ 	.short	0x0101


	//----- nvinfo : EIATTR_VRC_CTA_INIT_COUNT
	.align		4
        /*0088*/ 	.byte	0x02, 0x4a
	.zero		1
	.zero		1


	//----- nvinfo : EIATTR_EXIT_INSTR_OFFSETS
	.align		4
        /*008c*/ 	.byte	0x04, 0x1c
        /*008e*/ 	.short	(.L_23 - .L_22)


	//   ....[0]....
.L_22:
        /*0090*/ 	.word	0x000031c0


	//   ....[1]....
        /*0094*/ 	.word	0x000034e0


	//   ....[2]....
        /*0098*/ 	.word	0x00003550


	//----- nvinfo : EIATTR_CRS_STACK_SIZE
	.align		4
.L_23:
        /*009c*/ 	.byte	0x04, 0x1e
        /*009e*/ 	.short	(.L_25 - .L_24)
.L_24:
        /*00a0*/ 	.word	0x00000000


	//----- nvinfo : EIATTR_CBANK_PARAM_SIZE
	.align		4
.L_25:
        /*00a4*/ 	.byte	0x03, 0x19
        /*00a6*/ 	.short	0x0030


	//----- nvinfo : EIATTR_PARAM_CBANK
	.align		4
        /*00a8*/ 	.byte	0x04, 0x0a
        /*00aa*/ 	.short	(.L_27 - .L_26)
	.align		4
.L_26:
        /*00ac*/ 	.word	index@(.nv.constant0._Z8y_updateILj384ELj16EEvmP6float4S1_ffPfS2_)
        /*00b0*/ 	.short	0x0380
        /*00b2*/ 	.short	0x0030


	//----- nvinfo : EIATTR_SW_WAR
	.align		4
.L_27:
        /*00b4*/ 	.byte	0x04, 0x36
        /*00b6*/ 	.short	(.L_29 - .L_28)
.L_28:
        /*00b8*/ 	.word	0x00000008
.L_29:


//--------------------- .nv.callgraph             --------------------------
	.section	.nv.callgraph,"",@"SHT_CUDA_CALLGRAPH"
	.align	4
	.sectionentsize	8
	.align		4
        /*0000*/ 	.word	0x00000000
	.align		4
        /*0004*/ 	.word	0xffffffff
	.align		4
        /*0008*/ 	.word	0x00000000
	.align		4
        /*000c*/ 	.word	0xfffffffe
	.align		4
        /*0010*/ 	.word	0x00000000
	.align		4
        /*0014*/ 	.word	0xfffffffd
	.align		4
        /*0018*/ 	.word	0x00000000
	.align		4
        /*001c*/ 	.word	0xfffffffc


//--------------------- .text._Z8y_updateILj384ELj16EEvmP6float4S1_ffPfS2_ --------------------------
	.section	.text._Z8y_updateILj384ELj16EEvmP6float4S1_ffPfS2_,"ax",@progbits
	.align	128
        .global         _Z8y_updateILj384ELj16EEvmP6float4S1_ffPfS2_
        .type           _Z8y_updateILj384ELj16EEvmP6float4S1_ffPfS2_,@function
        .size           _Z8y_updateILj384ELj16EEvmP6float4S1_ffPfS2_,(.L_x_3 - _Z8y_updateILj384ELj16EEvmP6float4S1_ffPfS2_)
        .other          _Z8y_updateILj384ELj16EEvmP6float4S1_ffPfS2_,@"STO_CUDA_ENTRY STV_DEFAULT"
_Z8y_updateILj384ELj16EEvmP6float4S1_ffPfS2_:
.text._Z8y_updateILj384ELj16EEvmP6float4S1_ffPfS2_:
[----:B------:R-:W-:Y:S01]  /*0000*/  LDC R1, c[0x0][0x37c] ;  /* 0x0000df00ff017b82 */ /* 0x000fe20000000800 */
[----:B------:R-:W0:Y:S07]  /*0010*/  S2R R17, SR_TID.X ;  /* 0x0000000000117919 */ /* 0x000e2e0000002100 */
[----:B------:R-:W0:Y:S01]  /*0020*/  S2UR UR8, SR_CTAID.X ;  /* 0x00000000000879c3 */ /* 0x000e220000002500 */
[----:B------:R-:W1:Y:S01]  /*0030*/  LDCU.64 UR4, c[0x0][0x380] ;  /* 0x00007000ff0477ac */ /* 0x000e620008000a00 */
[----:B------:R-:W-:Y:S01]  /*0040*/  BSSY.RECONVERGENT B0, `(.L_x_0) ;  /* 0x00002f9000007945 */ /* 0x000fe20003800200 */
[----:B------:R-:W-:Y:S01]  /*0050*/  CS2R R18, SRZ ;  /* 0x0000000000127805 */ /* 0x000fe2000001ff00 */
[----:B------:R-:W2:Y:S04]  /*0060*/  LDCU.64 UR6, c[0x0][0x358] ;  /* 0x00006b00ff0677ac */ /* 0x000ea80008000a00 */
[----:B------:R-:W0:Y:S08]  /*0070*/  LDC R16, c[0x0][0x360] ;  /* 0x0000d800ff107b82 */ /* 0x000e300000000800 */
[----:B------:R-:W3:Y:S01]  /*0080*/  LDC R0, c[0x0][0x370] ;  /* 0x0000dc00ff007b82 */ /* 0x000ee20000000800 */
[----:B-1----:R-:W-:-:S02]  /*0090*/  USHF.R.U64 UR4, UR4, 0x2, UR5 ;  /* 0x0000000204047899 */ /* 0x002fc40008001205 */
[----:B------:R-:W-:-:S06]  /*00a0*/  USHF.R.U32.HI UR5, URZ, 0x2, UR5 ;  /* 0x00000002ff057899 */ /* 0x000fcc0008011605 */
[----:B------:R-:W-:Y:S01]  /*00b0*/  MOV R2, UR5 ;  /* 0x0000000500027c02 */ /* 0x000fe20008000f00 */
[----:B0-----:R-:W-:-:S05]  /*00c0*/  IMAD R6, R16, UR8, R17 ;  /* 0x0000000810067c24 */ /* 0x001fca000f8e0211 */
[----:B------:R-:W-:Y:S02]  /*00d0*/  ISETP.LT.U32.AND P0, PT, R6, UR4, PT ;  /* 0x0000000406007c0c */ /* 0x000fe4000bf01070 */
[----:B------:R-:W-:-:S04]  /*00e0*/  SHF.R.S32.HI R7, RZ, 0x1f, R6 ;  /* 0x0000001fff077819 */ /* 0x000fc80000011406 */
[----:B------:R-:W-:-:S13]  /*00f0*/  ISETP.GT.U32.AND.EX P0, PT, R2, R7, PT, P0 ;  /* 0x000000070200720c */ /* 0x000fda0003f04100 */
[----:B--23--:R-:W-:Y:S05]  /*0100*/  @!P0 BRA `(.L_x_1) ;  /* 0x0000002c00b08947 */ /* 0x00cfea0003800000 */
[----:B------:R-:W0:Y:S01]  /*0110*/  LDC.64 R2, c[0x0][0x388] ;  /* 0x0000e200ff027b82 */ /* 0x000e220000000a00 */
[C---:B------:R-:W-:Y:S02]  /*0120*/  SHF.L.U32 R23, R6.reuse, 0x4, RZ ;  /* 0x0000000406177819 */ /* 0x040fe400000006ff */
[----:B------:R-:W-:-:S05]  /*0130*/  SHF.L.U64.HI R6, R6, 0x4, R7 ;  /* 0x0000000406067819 */ /* 0x000fca0000010207 */
[----:B------:R-:W1:Y:S01]  /*0140*/  LDC.64 R4, c[0x0][0x390] ;  /* 0x0000e400ff047b82 */ /* 0x000e620000000a00 */
[----:B0-----:R-:W-:-:S04]  /*0150*/  IADD3 R18, P0, PT, R23, R2, RZ ;  /* 0x0000000217127210 */ /* 0x001fc80007f1e0ff */
[----:B------:R-:W-:-:S05]  /*0160*/  IADD3.X R19, PT, PT, R6, R3, RZ, P0, !PT ;  /* 0x0000000306137210 */ /* 0x000fca00007fe4ff */
[----:B------:R-:W2:Y:S01]  /*0170*/  LDG.E.128 R12, desc[UR6][R18.64] ;  /* 0x00000006120c7981 */ /* 0x000ea2000c1e1d00 */
[----:B-1----:R-:W-:-:S04]  /*0180*/  IADD3 R22, P0, PT, R23, R4, RZ ;  /* 0x0000000417167210 */ /* 0x002fc80007f1e0ff */
[----:B------:R-:W-:Y:S02]  /*0190*/  IADD3.X R23, PT, PT, R6, R5, RZ, P0, !PT ;  /* 0x0000000506177210 */ /* 0x000fe400007fe4ff */
[----:B------:R-:W2:Y:S03]  /*01a0*/  LDC.64 R6, c[0x0][0x398] ;  /* 0x0000e600ff067b82 */ /* 0x000ea60000000a00 */
[----:B------:R-:W3:Y:S01]  /*01b0*/  LDG.E.128 R8, desc[UR6][R22.64] ;  /* 0x0000000616087981 */ /* 0x000ee2000c1e1d00 */
[CC--:B--2---:R-:W-:Y:S01]  /*01c0*/  FSET.BF.GT.AND R21, R12.reuse, R6.reuse, PT ;  /* 0x000000060c15720a */ /* 0x0c4fe20003804000 */
[--C-:B------:R-:W-:Y:S01]  /*01d0*/  FADD R12, R12, -R6.reuse ;  /* 0x800000060c0c7221 */ /* 0x100fe20000000000 */
[C-C-:B------:R-:W-:Y:S01]  /*01e0*/  FADD R20, R13.reuse, -R6.reuse ;  /* 0x800000060d147221 */ /* 0x140fe20000000000 */
[-C--:B------:R-:W-:Y:S02]  /*01f0*/  FSET.BF.GT.AND R13, R13, R6.reuse, PT ;  /* 0x000000060d0d720a */ /* 0x080fe40003804000 */
[----:B------:R-:W-:Y:S01]  /*0200*/  FMUL R12, R12, R21 ;  /* 0x000000150c0c7220 */ /* 0x000fe20000400000 */
[C-C-:B------:R-:W-:Y:S01]  /*0210*/  FADD R21, R14.reuse, -R6.reuse ;  /* 0x800000060e157221 */ /* 0x140fe20000000000 */
[-C--:B------:R-:W-:Y:S01]  /*0220*/  FSET.BF.GT.AND R14, R14, R6.reuse, PT ;  /* 0x000000060e0e720a */ /* 0x080fe20003804000 */
[----:B------:R-:W-:Y:S01]  /*0230*/  FMUL R13, R20, R13 ;  /* 0x0000000d140d7220 */ /* 0x000fe20000400000 */
[C---:B------:R-:W-:Y:S01]  /*0240*/  FSET.BF.GT.AND R24, R15.reuse, R6, PT ;  /* 0x000000060f18720a */ /* 0x040fe20003804000 */
[----:B------:R-:W-:Y:S01]  /*0250*/  FADD R15, R15, -R6 ;  /* 0x800000060f0f7221 */ /* 0x000fe20000000000 */
[----:B------:R-:W-:Y:S01]  /*0260*/  IADD3 R20, PT, PT, R0, UR8, RZ ;  /* 0x0000000800147c10 */ /* 0x000fe2000fffe0ff */
[----:B------:R-:W-:Y:S01]  /*0270*/  FMUL R14, R21, R14 ;  /* 0x0000000e150e7220 */ /* 0x000fe20000400000 */
[----:B---3--:R-:W-:Y:S01]  /*0280*/  FADD R26, -R9, R13 ;  /* 0x0000000d091a7221 */ /* 0x008fe20000000100 */
[----:B------:R-:W-:Y:S01]  /*0290*/  FMUL R15, R15, R24 ;  /* 0x000000180f0f7220 */ /* 0x000fe20000400000 */
[----:B------:R-:W-:Y:S01]  /*02a0*/  FMUL R27, R9, R9 ;  /* 0x00000009091b7220 */ /* 0x000fe20000400000 */
[----:B------:R-:W-:-:S02]  /*02b0*/  IMAD R9, R20, R16, R17 ;  /* 0x0000001014097224 */ /* 0x000fc400078e0211 */
[----:B------:R-:W-:Y:S01]  /*02c0*/  FADD R25, -R8, R12 ;  /* 0x0000000c08197221 */ /* 0x000fe20000000100 */
[----:B------:R-:W-:Y:S01]  /*02d0*/  FADD R21, -R10, R14 ;  /* 0x0000000e0a157221 */ /* 0x000fe20000000100 */
[----:B------:R0:W-:Y:S01]  /*02e0*/  STG.E.128 desc[UR6][R22.64], R12 ;  /* 0x0000000c16007986 */ /* 0x0001e2000c101d06 */
[----:B------:R-:W-:Y:S01]  /*02f0*/  FFMA R27, R8, R8, R27 ;  /* 0x00000008081b7223 */ /* 0x000fe2000000001b */
[----:B------:R-:W-:Y:S01]  /*0300*/  ISETP.LT.U32.AND P0, PT, R9, UR4, PT ;  /* 0x0000000409007c0c */ /* 0x000fe2000bf01070 */
[----:B------:R-:W-:Y:S01]  /*0310*/  FADD R24, -R11, R15 ;  /* 0x0000000f0b187221 */ /* 0x000fe20000000100 */
[----:B------:R-:W-:Y:S01]  /*0320*/  SHF.R.S32.HI R8, RZ, 0x1f, R9 ;  /* 0x0000001fff087819 */ /* 0x000fe20000011409 */
[----:B------:R-:W-:-:S04]  /*0330*/  FFMA R10, R10, R10, R27 ;  /* 0x0000000a0a0a7223 */ /* 0x000fc8000000001b */
[----:B------:R-:W-:Y:S01]  /*0340*/  FFMA R10, R11, R11, R10 ;  /* 0x0000000b0b0a7223 */ /* 0x000fe2000000000a */
[----:B0-----:R-:W-:Y:S01]  /*0350*/  MOV R23, UR5 ;  /* 0x0000000500177c02 */ /* 0x001fe20008000f00 */
[CC--:B------:R-:W-:Y:S01]  /*0360*/  FFMA R13, R26.reuse, R7.reuse, R13 ;  /* 0x000000071a0d7223 */ /* 0x0c0fe2000000000d */
[----:B------:R-:W-:Y:S01]  /*0370*/  FMUL R26, R26, R26 ;  /* 0x0000001a1a1a7220 */ /* 0x000fe20000400000 */
[-C--:B------:R-:W-:Y:S01]  /*0380*/  FFMA R14, R21, R7.reuse, R14 ;  /* 0x00000007150e7223 */ /* 0x080fe2000000000e */
[----:B------:R-:W-:Y:S01]  /*0390*/  ISETP.GT.U32.AND.EX P0, PT, R23, R8, PT, P0 ;  /* 0x000000081700720c */ /* 0x000fe20003f04100 */
[C---:B------:R-:W-:Y:S01]  /*03a0*/  FFMA R12, R25.reuse, R7, R12 ;  /* 0x00000007190c7223 */ /* 0x040fe2000000000c */
[----:B------:R-:W-:Y:S01]  /*03b0*/  FFMA R26, R25, R25, R26 ;  /* 0x00000019191a7223 */ /* 0x000fe2000000001a */
[----:B------:R-:W-:-:S03]  /*03c0*/  FFMA R15, R24, R7, R15 ;  /* 0x00000007180f7223 */ /* 0x000fc6000000000f */
[----:B------:R-:W-:Y:S02]  /*03d0*/  FFMA R21, R21, R21, R26 ;  /* 0x0000001515157223 */ /* 0x000fe4000000001a */
[----:B------:R0:W-:Y:S02]  /*03e0*/  STG.E.128 desc[UR6][R18.64], R12 ;  /* 0x0000000c12007986 */ /* 0x0001e4000c101d06 */
[----:B------:R-:W-:Y:S01]  /*03f0*/  FFMA R21, R24, R24, R21 ;  /* 0x0000001818157223 */ /* 0x000fe20000000015 */
[----:B0-----:R-:W-:-:S03]  /*0400*/  FADD R18, RZ, R10 ;  /* 0x0000000aff127221 */ /* 0x001fc60000000000 */
[----:B------:R-:W-:Y:S01]  /*0410*/  FADD R19, RZ, R21 ;  /* 0x00000015ff137221 */ /* 0x000fe20000000000 */
[----:B------:R-:W-:Y:S06]  /*0420*/  @!P0 BRA `(.L_x_1) ;  /* 0x0000002800e88947 */ /* 0x000fec0003800000 */
[C---:B------:R-:W-:Y:S02]  /*0430*/  SHF.L.U32 R23, R9.reuse, 0x4, RZ ;  /* 0x0000000409177819 */ /* 0x040fe400000006ff */
[----:B------:R-:W-:Y:S02]  /*0440*/  SHF.L.U64.HI R8, R9, 0x4, R8 ;  /* 0x0000000409087819 */ /* 0x000fe40000010208 */
[----:B------:R-:W-:-:S04]  /*0450*/  IADD3 R26, P0, PT, R23, R2, RZ ;  /* 0x00000002171a7210 */ /* 0x000fc80007f1e0ff */
[----:B------:R-:W-:-:S05]  /*0460*/  IADD3.X R27, PT, PT, R8, R3, RZ, P0, !PT ;  /* 0x00000003081b7210 */ /* 0x000fca00007fe4ff */
[----:B------:R-:W2:Y:S01]  /*0470*/  LDG.E.128 R12, desc[UR6][R26.64] ;  /* 0x000000061a0c7981 */ /* 0x000ea2000c1e1d00 */
[----:B------:R-:W-:-:S04]  /*0480*/  IADD3 R22, P0, PT, R23, R4, RZ ;  /* 0x0000000417167210 */ /* 0x000fc80007f1e0ff */
[----:B------:R-:W-:-:S05]  /*0490*/  IADD3.X R23, PT, PT, R8, R5, RZ, P0, !PT ;  /* 0x0000000508177210 */ /* 0x000fca00007fe4ff */
[----:B------:R-:W3:Y:S01]  /*04a0*/  LDG.E.128 R8, desc[UR6][R22.64] ;  /* 0x0000000616087981 */ /* 0x000ee2000c1e1d00 */
[----:B------:R-:W-:Y:S02]  /*04b0*/  IADD3 R20, PT, PT, R20, R0, RZ ;  /* 0x0000000014147210 */ /* 0x000fe40007ffe0ff */
[----:B------:R-:W-:Y:S01]  /*04c0*/  MOV R28, UR5 ;  /* 0x00000005001c7c02 */ /* 0x000fe20008000f00 */
[C-C-:B--2---:R-:W-:Y:S01]  /*04d0*/  FADD R21, R12.reuse, -R6.reuse ;  /* 0x800000060c157221 */ /* 0x144fe20000000000 */
[-C--:B------:R-:W-:Y:S02]  /*04e0*/  FSET.BF.GT.AND R12, R12, R6.reuse, PT ;  /* 0x000000060c0c720a */ /* 0x080fe40003804000 */
[C---:B------:R-:W-:Y:S01]  /*04f0*/  FSET.BF.GT.AND R24, R13.reuse, R6, PT ;  /* 0x000000060d18720a */ /* 0x040fe20003804000 */
[--C-:B------:R-:W-:Y:S02]  /*0500*/  FADD R13, R13, -R6.reuse ;  /* 0x800000060d0d7221 */ /* 0x100fe40000000000 */
[----:B------:R-:W-:Y:S01]  /*0510*/  FMUL R12, R21, R12 ;  /* 0x0000000c150c7220 */ /* 0x000fe20000400000 */
[C---:B------:R-:W-:Y:S01]  /*0520*/  FADD R21, R14.reuse, -R6 ;  /* 0x800000060e157221 */ /* 0x040fe20000000000 */
[----:B------:R-:W-:Y:S01]  /*0530*/  FMUL R13, R13, R24 ;  /* 0x000000180d0d7220 */ /* 0x000fe20000400000 */
[----:B------:R-:W-:-:S02]  /*0540*/  FSET.BF.GT.AND R14, R14, R6, PT ;  /* 0x000000060e0e720a */ /* 0x000fc40003804000 */
[C---:B------:R-:W-:Y:S01]  /*0550*/  FSET.BF.GT.AND R24, R15.reuse, R6, PT ;  /* 0x000000060f18720a */ /* 0x040fe20003804000 */
[----:B------:R-:W-:Y:S02]  /*0560*/  FADD R15, R15, -R6 ;  /* 0x800000060f0f7221 */ /* 0x000fe40000000000 */
[----:B------:R-:W-:Y:S01]  /*0570*/  FMUL R14, R21, R14 ;  /* 0x0000000e150e7220 */ /* 0x000fe20000400000 */
[----:B---3--:R-:W-:Y:S01]  /*0580*/  FADD R21, -R8, R12 ;  /* 0x0000000c08157221 */ /* 0x008fe20000000100 */
[----:B------:R-:W-:-:S04]  /*0590*/  FMUL R15, R15, R24 ;  /* 0x000000180f0f7220 */ /* 0x000fc80000400000 */
[----:B------:R-:W-:Y:S01]  /*05a0*/  FADD R24, -R11, R15 ;  /* 0x0000000f0b187221 */ /* 0x000fe20000000100 */
[----:B------:R0:W-:Y:S02]  /*05b0*/  STG.E.128 desc[UR6][R22.64], R12 ;  /* 0x0000000c16007986 */ /* 0x0001e4000c101d06 */
[C-C-:B0-----:R-:W-:Y:S01]  /*05c0*/  FADD R22, -R9.reuse, R13.reuse ;  /* 0x0000000d09167221 */ /* 0x141fe20000000100 */
[----:B------:R-:W-:Y:S01]  /*05d0*/  FADD R23, -R10, R14 ;  /* 0x0000000e0a177221 */ /* 0x000fe20000000100 */
[----:B------:R-:W-:Y:S01]  /*05e0*/  FMUL R9, R9, R9 ;  /* 0x0000000909097220 */ /* 0x000fe20000400000 */
[-C--:B------:R-:W-:Y:S01]  /*05f0*/  FFMA R12, R21, R7.reuse, R12 ;  /* 0x00000007150c7223 */ /* 0x080fe2000000000c */
[-C--:B------:R-:W-:Y:S01]  /*0600*/  FFMA R13, R22, R7.reuse, R13 ;  /* 0x00000007160d7223 */ /* 0x080fe2000000000d */
[-C--:B------:R-:W-:Y:S01]  /*0610*/  FFMA R14, R23, R7.reuse, R14 ;  /* 0x00000007170e7223 */ /* 0x080fe2000000000e */
[----:B------:R-:W-:Y:S01]  /*0620*/  FFMA R15, R24, R7, R15 ;  /* 0x00000007180f7223 */ /* 0x000fe2000000000f */
[----:B------:R-:W-:Y:S01]  /*0630*/  FFMA R9, R8, R8, R9 ;  /* 0x0000000808097223 */ /* 0x000fe20000000009 */
[----:B------:R-:W-:Y:S01]  /*0640*/  FMUL R22, R22, R22 ;  /* 0x0000001616167220 */ /* 0x000fe20000400000 */
[----:B------:R-:W-:-:S02]  /*0650*/  IMAD R8, R20, R16, R17 ;  /* 0x0000001014087224 */ /* 0x000fc400078e0211 */
[----:B------:R0:W-:Y:S01]  /*0660*/  STG.E.128 desc[UR6][R26.64], R12 ;  /* 0x0000000c1a007986 */ /* 0x0001e2000c101d06 */
[----:B------:R-:W-:Y:S01]  /*0670*/  FFMA R22, R21, R21, R22 ;  /* 0x0000001515167223 */ /* 0x000fe20000000016 */
[----:B------:R-:W-:Y:S01]  /*0680*/  FFMA R10, R10, R10, R9 ;  /* 0x0000000a0a0a7223 */ /* 0x000fe20000000009 */
[----:B------:R-:W-:Y:S02]  /*0690*/  ISETP.LT.U32.AND P0, PT, R8, UR4, PT ;  /* 0x0000000408007c0c */ /* 0x000fe4000bf01070 */
[----:B------:R-:W-:Y:S01]  /*06a0*/  SHF.R.S32.HI R21, RZ, 0x1f, R8 ;  /* 0x0000001fff157819 */ /* 0x000fe20000011408 */
[----:B------:R-:W-:Y:S01]  /*06b0*/  FFMA R23, R23, R23, R22 ;  /* 0x0000001717177223 */ /* 0x000fe20000000016 */
[----:B------:R-:W-:Y:S02]  /*06c0*/  FFMA R11, R11, R11, R10 ;  /* 0x0000000b0b0b7223 */ /* 0x000fe4000000000a */
[----:B------:R-:W-:Y:S01]  /*06d0*/  ISETP.GT.U32.AND.EX P0, PT, R28, R21, PT, P0 ;  /* 0x000000151c00720c */ /* 0x000fe20003f04100 */
[----:B------:R-:W-:Y:S01]  /*06e0*/  FFMA R24, R24, R24, R23 ;  /* 0x0000001818187223 */ /* 0x000fe20000000017 */
[----:B------:R-:W-:-:S03]  /*06f0*/  FADD R18, R18, R11 ;  /* 0x0000000b12127221 */ /* 0x000fc60000000000 */
[----:B------:R-:W-:-:S08]  /*0700*/  FADD R19, R19, R24 ;  /* 0x0000001813137221 */ /* 0x000fd00000000000 */
[----:B0-----:R-:W-:Y:S05]  /*0710*/  @!P0 BRA `(.L_x_1) ;  /* 0x00000028002c8947 */ /* 0x001fea0003800000 */
        /* <DEDUP_REMOVED lines=572> */
[----:B------:R-:W-:-:S05]  /*2ae0*/  IADD3 R0, PT, PT, R20, R0, RZ ;  /* 0x0000000014007210 */ /* 0x000fca0007ffe0ff */
[----:B------:R-:W-:-:S05]  /*2af0*/  IMAD R0, R0, R16, R17 ;  /* 0x0000001000007224 */ /* 0x000fca00078e0211 */
[----:B------:R-:W-:Y:S01]  /*2b00*/  ISETP.LT.U32.AND P0, PT, R0, UR4, PT ;  /* 0x0000000400007c0c */ /* 0x000fe2000bf01070 */
        /* <DEDUP_REMOVED lines=12> */
[----:B------:R-:W-:Y:S01]  /*2bd0*/  FMUL R15, R15, R26 ;  /* 0x0000001a0f0f7220 */ /* 0x000fe20000400000 */
[C---:B------:R-:W-:Y:S01]  /*2be0*/  FADD R26, -R9.reuse, R13 ;  /* 0x0000000d091a7221 */ /* 0x040fe20000000100 */
[----:B------:R-:W-:Y:S01]  /*2bf0*/  FADD R27, -R10, R14 ;  /* 0x0000000e0a1b7221 */ /* 0x000fe20000000100 */
[----:B------:R-:W-:Y:S01]  /*2c00*/  FMUL R9, R9, R9 ;  /* 0x0000000909097220 */ /* 0x000fe20000400000 */
[----:B------:R-:W-:Y:S01]  /*2c10*/  FADD R28, -R11, R15 ;  /* 0x0000000f0b1c7221 */ /* 0x000fe20000000100 */
[----:B------:R0:W-:Y:S02]  /*2c20*/  STG.E.128 desc[UR6][R24.64], R12 ;  /* 0x0000000c18007986 */ /* 0x0001e4000c101d06 */
[----:B------:R-:W-:Y:S01]  /*2c30*/  FFMA R9, R8, R8, R9 ;  /* 0x0000000808097223 */ /* 0x000fe20000000009 */
[----:B------:R-:W-:-:S03]  /*2c40*/  MOV R8, UR5 ;  /* 0x0000000500087c02 */ /* 0x000fc60008000f00 */
[----:B------:R-:W-:-:S04]  /*2c50*/  FFMA R10, R10, R10, R9 ;  /* 0x0000000a0a0a7223 */ /* 0x000fc80000000009 */
[----:B------:R-:W-:-:S04]  /*2c60*/  FFMA R11, R11, R11, R10 ;  /* 0x0000000b0b0b7223 */ /* 0x000fc8000000000a */
[----:B------:R-:W-:Y:S01]  /*2c70*/  FADD R18, R18, R11 ;  /* 0x0000000b12127221 */ /* 0x000fe20000000000 */
[-C--:B0-----:R-:W-:Y:S01]  /*2c80*/  FFMA R12, R21, R7.reuse, R12 ;  /* 0x00000007150c7223 */ /* 0x081fe2000000000c */
[-C--:B------:R-:W-:Y:S01]  /*2c90*/  FFMA R13, R26, R7.reuse, R13 ;  /* 0x000000071a0d7223 */ /* 0x080fe2000000000d */
[-C--:B------:R-:W-:Y:S01]  /*2ca0*/  FFMA R14, R27, R7.reuse, R14 ;  /* 0x000000071b0e7223 */ /* 0x080fe2000000000e */
[----:B------:R-:W-:Y:S01]  /*2cb0*/  FFMA R15, R28, R7, R15 ;  /* 0x000000071c0f7223 */ /* 0x000fe2000000000f */
[----:B------:R-:W-:-:S04]  /*2cc0*/  FMUL R26, R26, R26 ;  /* 0x0000001a1a1a7220 */ /* 0x000fc80000400000 */
[----:B------:R0:W-:Y:S01]  /*2cd0*/  STG.E.128 desc[UR6][R22.64], R12 ;  /* 0x0000000c16007986 */ /* 0x0001e2000c101d06 */
[----:B------:R-:W-:Y:S01]  /*2ce0*/  FFMA R26, R21, R21, R26 ;  /* 0x00000015151a7223 */ /* 0x000fe2000000001a */
[----:B------:R-:W-:-:S03]  /*2cf0*/  SHF.R.S32.HI R21, RZ, 0x1f, R0 ;  /* 0x0000001fff157819 */ /* 0x000fc60000011400 */
[----:B------:R-:W-:Y:S01]  /*2d00*/  FFMA R27, R27, R27, R26 ;  /* 0x0000001b1b1b7223 */ /* 0x000fe2000000001a */
[----:B------:R-:W-:-:S03]  /*2d10*/  ISETP.GT.U32.AND.EX P0, PT, R8, R21, PT, P0 ;  /* 0x000000150800720c */ /* 0x000fc60003f04100 */
[----:B------:R-:W-:-:S04]  /*2d20*/  FFMA R28, R28, R28, R27 ;  /* 0x0000001c1c1c7223 */ /* 0x000fc8000000001b */
[----:B------:R-:W-:-:S06]  /*2d30*/  FADD R19, R19, R28 ;  /* 0x0000001c13137221 */ /* 0x000fcc0000000000 */
[----:B0-----:R-:W-:Y:S05]  /*2d40*/  @!P0 BRA `(.L_x_1) ;  /* 0x0000000000a08947 */ /* 0x001fea0003800000 */
[C---:B------:R-:W-:Y:S02]  /*2d50*/  SHF.L.U32 R13, R0.reuse, 0x4, RZ ;  /* 0x00000004000d7819 */ /* 0x040fe400000006ff */
[----:B------:R-:W-:Y:S02]  /*2d60*/  SHF.L.U64.HI R0, R0, 0x4, R21 ;  /* 0x0000000400007819 */ /* 0x000fe40000010215 */
[----:B------:R-:W-:-:S04]  /*2d70*/  IADD3 R2, P0, PT, R13, R2, RZ ;  /* 0x000000020d027210 */ /* 0x000fc80007f1e0ff */
[----:B------:R-:W-:Y:S02]  /*2d80*/  IADD3.X R3, PT, PT, R0, R3, RZ, P0, !PT ;  /* 0x0000000300037210 */ /* 0x000fe400007fe4ff */
[----:B------:R-:W-:-:S03]  /*2d90*/  IADD3 R20, P0, PT, R13, R4, RZ ;  /* 0x000000040d147210 */ /* 0x000fc60007f1e0ff */
[----:B------:R-:W2:Y:S01]  /*2da0*/  LDG.E.128 R8, desc[UR6][R2.64] ;  /* 0x0000000602087981 */ /* 0x000ea2000c1e1d00 */
[----:B------:R-:W-:-:S05]  /*2db0*/  IADD3.X R21, PT, PT, R0, R5, RZ, P0, !PT ;  /* 0x0000000500157210 */ /* 0x000fca00007fe4ff */
[----:B------:R-:W3:Y:S01]  /*2dc0*/  LDG.E.128 R12, desc[UR6][R20.64] ;  /* 0x00000006140c7981 */ /* 0x000ee2000c1e1d00 */
[C-C-:B--2---:R-:W-:Y:S01]  /*2dd0*/  FADD R4, R9.reuse, -R6.reuse ;  /* 0x8000000609047221 */ /* 0x144fe20000000000 */
[CC--:B------:R-:W-:Y:S01]  /*2de0*/  FSET.BF.GT.AND R5, R8.reuse, R6.reuse, PT ;  /* 0x000000060805720a */ /* 0x0c0fe20003804000 */
[--C-:B------:R-:W-:Y:S01]  /*2df0*/  FADD R0, R8, -R6.reuse ;  /* 0x8000000608007221 */ /* 0x100fe20000000000 */
[-C--:B------:R-:W-:Y:S01]  /*2e00*/  FSET.BF.GT.AND R9, R9, R6.reuse, PT ;  /* 0x000000060909720a */ /* 0x080fe20003804000 */
[C-C-:B------:R-:W-:Y:S01]  /*2e10*/  FADD R22, R10.reuse, -R6.reuse ;  /* 0x800000060a167221 */ /* 0x140fe20000000000 */
[-C--:B------:R-:W-:Y:S01]  /*2e20*/  FSET.BF.GT.AND R23, R10, R6.reuse, PT ;  /* 0x000000060a17720a */ /* 0x080fe20003804000 */
[----:B------:R-:W-:Y:S01]  /*2e30*/  FMUL R8, R0, R5 ;  /* 0x0000000500087220 */ /* 0x000fe20000400000 */
[C---:B------:R-:W-:Y:S01]  /*2e40*/  FSET.BF.GT.AND R24, R11.reuse, R6, PT ;  /* 0x000000060b18720a */ /* 0x040fe20003804000 */
[----:B------:R-:W-:Y:S01]  /*2e50*/  FADD R11, R11, -R6 ;  /* 0x800000060b0b7221 */ /* 0x000fe20000000000 */
[----:B------:R-:W-:Y:S01]  /*2e60*/  FMUL R9, R4, R9 ;  /* 0x0000000904097220 */ /* 0x000fe20000400000 */
[----:B------:R-:W-:Y:S01]  /*2e70*/  FMUL R10, R22, R23 ;  /* 0x00000017160a7220 */ /* 0x000fe20000400000 */
[----:B---3--:R-:W-:Y:S01]  /*2e80*/  FADD R25, -R12, R8 ;  /* 0x000000080c197221 */ /* 0x008fe20000000100 */
[----:B------:R-:W-:Y:S01]  /*2e90*/  FMUL R11, R11, R24 ;  /* 0x000000180b0b7220 */ /* 0x000fe20000400000 */
[----:B------:R-:W-:Y:S01]  /*2ea0*/  FADD R22, -R13, R9 ;  /* 0x000000090d167221 */ /* 0x000fe20000000100 */
[----:B------:R-:W-:Y:S01]  /*2eb0*/  FADD R23, -R14, R10 ;  /* 0x0000000a0e177221 */ /* 0x000fe20000000100 */
[-C--:B------:R-:W-:Y:S01]  /*2ec0*/  FFMA R4, R25, R7.reuse, R8 ;  /* 0x0000000719047223 */ /* 0x080fe20000000008 */
[----:B------:R-:W-:Y:S01]  /*2ed0*/  FADD R0, -R15, R11 ;  /* 0x0000000b0f007221 */ /* 0x000fe20000000100 */
[-C--:B------:R-:W-:Y:S01]  /*2ee0*/  FFMA R5, R22, R7.reuse, R9 ;  /* 0x0000000716057223 */ /* 0x080fe20000000009 */
[-C--:B------:R-:W-:Y:S01]  /*2ef0*/  FFMA R6, R23, R7.reuse, R10 ;  /* 0x0000000717067223 */ /* 0x080fe2000000000a */
[----:B------:R0:W-:Y:S01]  /*2f00*/  STG.E.128 desc[UR6][R20.64], R8 ;  /* 0x0000000814007986 */ /* 0x0001e2000c101d06 */
[----:B------:R-:W-:Y:S01]  /*2f10*/  FFMA R7, R0, R7, R11 ;  /* 0x0000000700077223 */ /* 0x000fe2000000000b */
[----:B------:R-:W-:Y:S01]  /*2f20*/  FMUL R13, R13, R13 ;  /* 0x0000000d0d0d7220 */ /* 0x000fe20000400000 */
[----:B------:R-:W-:-:S03]  /*2f30*/  FMUL R22, R22, R22 ;  /* 0x0000001616167220 */ /* 0x000fc60000400000 */
[----:B------:R0:W-:Y:S01]  /*2f40*/  STG.E.128 desc[UR6][R2.64], R4 ;  /* 0x0000000402007986 */ /* 0x0001e2000c101d06 */
[----:B------:R-:W-:Y:S01]  /*2f50*/  FFMA R13, R12, R12, R13 ;  /* 0x0000000c0c0d7223 */ /* 0x000fe2000000000d */
[----:B------:R-:W-:-:S03]  /*2f60*/  FFMA R22, R25, R25, R22 ;  /* 0x0000001919167223 */ /* 0x000fc60000000016 */
[----:B------:R-:W-:Y:S01]  /*2f70*/  FFMA R14, R14, R14, R13 ;  /* 0x0000000e0e0e7223 */ /* 0x000fe2000000000d */
[----:B------:R-:W-:-:S03]  /*2f80*/  FFMA R23, R23, R23, R22 ;  /* 0x0000001717177223 */ /* 0x000fc60000000016 */
[----:B------:R-:W-:Y:S01]  /*2f90*/  FFMA R15, R15, R15, R14 ;  /* 0x0000000f0f0f7223 */ /* 0x000fe2000000000e */
[----:B------:R-:W-:-:S03]  /*2fa0*/  FFMA R0, R0, R0, R23 ;  /* 0x0000000000007223 */ /* 0x000fc60000000017 */
[----:B------:R-:W-:Y:S01]  /*2fb0*/  FADD R18, R18, R15 ;  /* 0x0000000f12127221 */ /* 0x000fe20000000000 */
[----:B------:R-:W-:-:S07]  /*2fc0*/  FADD R19, R19, R0 ;  /* 0x0000000013137221 */ /* 0x000fce0000000000 */
.L_x_1:
[----:B------:R-:W-:Y:S05]  /*2fd0*/  BSYNC.RECONVERGENT B0 ;  /* 0x0000000000007941 */ /* 0x000fea0003800200 */
.L_x_0:
[----:B0-----:R-:W0:Y:S01]  /*2fe0*/  S2R R3, SR_CgaCtaId ;  /* 0x0000000000037919 */ /* 0x001e220000008800 */
[----:B------:R-:W-:Y:S02]  /*2ff0*/  MOV R0, 0x400 ;  /* 0x0000040000007802 */ /* 0x000fe40000000f00 */
[C---:B------:R-:W-:Y:S02]  /*3000*/  ISETP.GT.U32.AND P1, PT, R17.reuse, 0x7f, PT ;  /* 0x0000007f1100780c */ /* 0x040fe40003f24070 */
[----:B------:R-:W-:Y:S02]  /*3010*/  ISETP.GT.U32.AND P0, PT, R17, 0x3f, PT ;  /* 0x0000003f1100780c */ /* 0x000fe40003f04070 */
[----:B0-----:R-:W-:-:S04]  /*3020*/  LEA R0, R3, R0, 0x18 ;  /* 0x0000000003007211 */ /* 0x001fc800078ec0ff */
[-C--:B------:R-:W-:Y:S02]  /*3030*/  LEA R16, R16, R0.reuse, 0x2 ;  /* 0x0000000010107211 */ /* 0x080fe400078e10ff */
[C---:B------:R-:W-:Y:S02]  /*3040*/  LEA R2, R17.reuse, R0, 0x2 ;  /* 0x0000000011027211 */ /* 0x040fe400078e10ff */
[----:B------:R-:W-:-:S03]  /*3050*/  LEA R3, R17, R16, 0x2 ;  /* 0x0000001011037211 */ /* 0x000fc600078e10ff */
[----:B------:R-:W-:Y:S04]  /*3060*/  STS [R2], R19 ;  /* 0x0000001302007388 */ /* 0x000fe80000000800 */
[----:B------:R-:W-:Y:S01]  /*3070*/  STS [R3], R18 ;  /* 0x0000001203007388 */ /* 0x000fe20000000800 */
[----:B------:R-:W-:Y:S06]  /*3080*/  BAR.SYNC.DEFER_BLOCKING 0x0 ;  /* 0x0000000000007b1d */ /* 0x000fec0000010000 */
[----:B------:R-:W-:Y:S04]  /*3090*/  @!P1 LDS R4, [R2+0x200] ;  /* 0x0002000002049984 */ /* 0x000fe80000000800 */
[----:B------:R-:W0:Y:S02]  /*30a0*/  @!P1 LDS R5, [R2] ;  /* 0x0000000002059984 */ /* 0x000e240000000800 */
[----:B0-----:R-:W-:-:S05]  /*30b0*/  @!P1 FADD R5, R4, R5 ;  /* 0x0000000504059221 */ /* 0x001fca0000000000 */
[----:B------:R-:W-:Y:S04]  /*30c0*/  @!P1 STS [R2], R5 ;  /* 0x0000000502009388 */ /* 0x000fe80000000800 */
[----:B------:R-:W-:Y:S04]  /*30d0*/  @!P1 LDS R4, [R3+0x200] ;  /* 0x0002000003049984 */ /* 0x000fe80000000800 */
[----:B------:R-:W0:Y:S02]  /*30e0*/  @!P1 LDS R7, [R3] ;  /* 0x0000000003079984 */ /* 0x000e240000000800 */
[----:B0-----:R-:W-:-:S05]  /*30f0*/  @!P1 FADD R4, R4, R7 ;  /* 0x0000000704049221 */ /* 0x001fca0000000000 */
[----:B------:R-:W-:Y:S01]  /*3100*/  @!P1 STS [R3], R4 ;  /* 0x0000000403009388 */ /* 0x000fe20000000800 */
[----:B------:R-:W-:Y:S01]  /*3110*/  BAR.SYNC.DEFER_BLOCKING 0x0 ;  /* 0x0000000000007b1d */ /* 0x000fe20000010000 */
[----:B------:R-:W-:-:S05]  /*3120*/  ISETP.GT.U32.AND P1, PT, R17, 0x1f, PT ;  /* 0x0000001f1100780c */ /* 0x000fca0003f24070 */
[----:B------:R-:W-:Y:S04]  /*3130*/  @!P0 LDS R6, [R2+0x100] ;  /* 0x0001000002068984 */ /* 0x000fe80000000800 */
[----:B------:R-:W0:Y:S02]  /*3140*/  @!P0 LDS R7, [R2] ;  /* 0x0000000002078984 */ /* 0x000e240000000800 */
[----:B0-----:R-:W-:-:S05]  /*3150*/  @!P0 FADD R7, R6, R7 ;  /* 0x0000000706078221 */ /* 0x001fca0000000000 */
[----:B------:R-:W-:Y:S04]  /*3160*/  @!P0 STS [R2], R7 ;  /* 0x0000000702008388 */ /* 0x000fe80000000800 */
[----:B------:R-:W-:Y:S04]  /*3170*/  @!P0 LDS R5, [R3+0x100] ;  /* 0x0001000003058984 */ /* 0x000fe80000000800 */
[----:B------:R-:W0:Y:S02]  /*3180*/  @!P0 LDS R6, [R3] ;  /* 0x0000000003068984 */ /* 0x000e240000000800 */
[----:B0-----:R-:W-:-:S05]  /*3190*/  @!P0 FADD R6, R5, R6 ;  /* 0x0000000605068221 */ /* 0x001fca0000000000 */
[----:B------:R0:W-:Y:S01]  /*31a0*/  @!P0 STS [R3], R6 ;  /* 0x0000000603008388 */ /* 0x0001e20000000800 */
[----:B------:R-:W-:Y:S06]  /*31b0*/  BAR.SYNC.DEFER_BLOCKING 0x0 ;  /* 0x0000000000007b1d */ /* 0x000fec0000010000 */
[----:B------:R-:W-:Y:S05]  /*31c0*/  @P1 EXIT ;  /* 0x000000000000194d */ /* 0x000fea0003800000 */
[----:B------:R-:W-:Y:S01]  /*31d0*/  LDS R4, [R2+0x80] ;  /* 0x0000800002047984 */ /* 0x000fe20000000800 */
[----:B------:R-:W-:-:S03]  /*31e0*/  ISETP.NE.AND P0, PT, R17, RZ, PT ;  /* 0x000000ff1100720c */ /* 0x000fc60003f05270 */
[----:B------:R-:W1:Y:S02]  /*31f0*/  LDS R5, [R2] ;  /* 0x0000000002057984 */ /* 0x000e640000000800 */
[----:B-1----:R-:W-:-:S05]  /*3200*/  FADD R5, R4, R5 ;  /* 0x0000000504057221 */ /* 0x002fca0000000000 */
[----:B------:R-:W-:Y:S04]  /*3210*/  STS [R2], R5 ;  /* 0x0000000502007388 */ /* 0x000fe80000000800 */
[----:B------:R-:W-:Y:S04]  /*3220*/  LDS R4, [R2+0x40] ;  /* 0x0000400002047984 */ /* 0x000fe80000000800 */
        /* <DEDUP_REMOVED lines=23> */
[----:B0-----:R-:W-:Y:S04]  /*33a0*/  LDS R6, [R3+0x40] ;  /* 0x0000400003067984 */ /* 0x001fe80000000800 */
[----:B------:R-:W0:Y:S02]  /*33b0*/  LDS R9, [R3] ;  /* 0x0000000003097984 */ /* 0x000e240000000800 */
[----:B0-----:R-:W-:-:S05]  /*33c0*/  FADD R6, R6, R9 ;  /* 0x0000000906067221 */ /* 0x001fca0000000000 */
[----:B------:R-:W-:Y:S04]  /*33d0*/  STS [R3], R6 ;  /* 0x0000000603007388 */ /* 0x000fe80000000800 */
[----:B------:R-:W-:Y:S04]  /*33e0*/  LDS R5, [R3+0x20] ;  /* 0x0000200003057984 */ /* 0x000fe80000000800 */
        /* <DEDUP_REMOVED lines=14> */
[----:B------:R0:W-:Y:S01]  /*34d0*/  STS [R3], R6 ;  /* 0x0000000603007388 */ /* 0x0001e20000000800 */
[----:B------:R-:W-:Y:S05]  /*34e0*/  @P0 EXIT ;  /* 0x000000000000094d */ /* 0x000fea0003800000 */
[----:B------:R-:W1:Y:S01]  /*34f0*/  LDS R7, [R0] ;  /* 0x0000000000077984 */ /* 0x000e620000000800 */
[----:B0-----:R-:W1:Y:S03]  /*3500*/  LDC.64 R2, c[0x0][0x3a0] ;  /* 0x0000e800ff027b82 */ /* 0x001e660000000a00 */
[----:B------:R-:W0:Y:S05]  /*3510*/  LDS R9, [R16] ;  /* 0x0000000010097984 */ /* 0x000e2a0000000800 */
[----:B------:R-:W0:Y:S01]  /*3520*/  LDC.64 R4, c[0x0][0x3a8] ;  /* 0x0000ea00ff047b82 */ /* 0x000e220000000a00 */
[----:B-1----:R-:W-:Y:S04]  /*3530*/  REDG.E.ADD.F32.FTZ.RN.STRONG.GPU desc[UR6][R2.64], R7 ;  /* 0x00000007020079a6 */ /* 0x002fe8000c12f306 */
[----:B0-----:R-:W-:Y:S01]  /*3540*/  REDG.E.ADD.F32.FTZ.RN.STRONG.GPU desc[UR6][R4.64], R9 ;  /* 0x00000009040079a6 */ /* 0x001fe2000c12f306 */
[----:B------:R-:W-:Y:S05]  /*3550*/  EXIT ;  /* 0x000000000000794d */ /* 0x000fea0003800000 */
.L_x_2:
[----:B------:R-:W-:-:S00]  /*3560*/  BRA `(.L_x_2) ;  /* 0xfffffffc00fc7947 */ /* 0x000fc0000383ffff */
[----:B------:R-:W-:-:S00]  /*3570*/  NOP ;  /* 0x0000000000007918 */ /* 0x000fc00000000000 */
        /* <DEDUP_REMOVED lines=8> */
.L_x_3:


//--------------------- .nv.shared._Z8y_updateILj384ELj16EEvmP6float4S1_ffPfS2_ --------------------------
	.section	.nv.shared._Z8y_updateILj384ELj16EEvmP6float4S1_ffPfS2_,"aw",@nobits
	.sectionflags	@""
	.align	16
	.zero		1024


//--------------------- .nv.shared.reserved.0     --------------------------
	.section	.nv.shared.reserved.0,"aw",@nobits
	.weak		__nv_reservedSMEM_offset_0_alias
	.size		__nv_reservedSMEM_offset_0_alias, 0, 64
	.other		__nv_reservedSMEM_offset_0_alias,@"STO_CUDA_RESERVED_SHARED STV_DEFAULT"
__nv_reservedSMEM_offset_0_alias:
	.zero		0
	.zero		64


//--------------------- .nv.constant0._Z8y_updateILj384ELj16EEvmP6float4S1_ffPfS2_ --------------------------
	.section	.nv.constant0._Z8y_updateILj384ELj16EEvmP6float4S1_ffPfS2_,"a",@progbits
	.sectionflags	@""
	.align	4
.nv.constant0._Z8y_updateILj384ELj16EEvmP6float4S1_ffPfS2_:
	.zero		944


//--------------------- SYMBOLS --------------------------

	.type		.nv.reservedSmem.offset0,@object
	.size		.nv.reservedSmem.offset0,0x4
	.type		.nv.reservedSmem.cap,@object
	.size		.nv.reservedSmem.cap,0x4
